	.headerflags	@"EF_CUDA_TEXMODE_UNIFIED EF_CUDA_64BIT_ADDRESS EF_CUDA_ACCELERATORS EF_CUDA_SM90 EF_CUDA_VIRTUAL_SM(EF_CUDA_SM90)"
	.elftype	@"ET_EXEC"


//--------------------- .nv.info                  --------------------------
	.section	.nv.info,"",@"SHT_CUDA_INFO"
	.align	4


	//----- nvinfo : EIATTR_REGCOUNT
	.align		4
        /*0000*/ 	.byte	0x04, 0x2f
        /*0002*/ 	.short	(.L_1 - .L_0)
	.align		4
.L_0:
        /*0004*/ 	.word	index@(chunk_scaled_dot_kkt_fwd_kernel)
        /*0008*/ 	.word	0x00000066


	//----- nvinfo : EIATTR_FRAME_SIZE
	.align		4
.L_1:
        /*000c*/ 	.byte	0x04, 0x11
        /*000e*/ 	.short	(.L_3 - .L_2)
	.align		4
.L_2:
        /*0010*/ 	.word	index@(chunk_scaled_dot_kkt_fwd_kernel)
        /*0014*/ 	.word	0x00000000


	//----- nvinfo : EIATTR_MIN_STACK_SIZE
	.align		4
.L_3:
        /*0018*/ 	.byte	0x04, 0x12
        /*001a*/ 	.short	(.L_5 - .L_4)
	.align		4
.L_4:
        /*001c*/ 	.word	index@(chunk_scaled_dot_kkt_fwd_kernel)
        /*0020*/ 	.word	0x00000000
.L_5:


//--------------------- .nv.info.chunk_scaled_dot_kkt_fwd_kernel --------------------------
	.section	.nv.info.chunk_scaled_dot_kkt_fwd_kernel,"",@"SHT_CUDA_INFO"
	.sectionflags	@""
	.align	4


	//----- nvinfo : EIATTR_CUDA_API_VERSION
	.align		4
        /*0000*/ 	.byte	0x04, 0x37
        /*0002*/ 	.short	(.L_7 - .L_6)
.L_6:
        /*0004*/ 	.word	0x00000080


	//----- nvinfo : EIATTR_KPARAM_INFO
	.align		4
.L_7:
        /*0008*/ 	.byte	0x04, 0x17
        /*000a*/ 	.short	(.L_9 - .L_8)
.L_8:
        /*000c*/ 	.word	0x00000000
        /*0010*/ 	.short	0x0005
        /*0012*/ 	.short	0x0028
        /*0014*/ 	.byte	0x00, 0xf4, 0x21, 0x00


	//----- nvinfo : EIATTR_KPARAM_INFO
	.align		4
.L_9:
        /*0018*/ 	.byte	0x04, 0x17
        /*001a*/ 	.short	(.L_11 - .L_10)
.L_10:
        /*001c*/ 	.word	0x00000000
        /*0020*/ 	.short	0x0004
        /*0022*/ 	.short	0x0020
        /*0024*/ 	.byte	0x00, 0xf0, 0x11, 0x00


	//----- nvinfo : EIATTR_KPARAM_INFO
	.align		4
.L_11:
        /*0028*/ 	.byte	0x04, 0x17
        /*002a*/ 	.short	(.L_13 - .L_12)
.L_12:
        /*002c*/ 	.word	0x00000000
        /*0030*/ 	.short	0x0003
        /*0032*/ 	.short	0x0018
        /*0034*/ 	.byte	0x00, 0xf4, 0x21, 0x00


	//----- nvinfo : EIATTR_KPARAM_INFO
	.align		4
.L_13:
        /*0038*/ 	.byte	0x04, 0x17
        /*003a*/ 	.short	(.L_15 - .L_14)
.L_14:
        /*003c*/ 	.word	0x00000000
        /*0040*/ 	.short	0x0002
        /*0042*/ 	.short	0x0010
        /*0044*/ 	.byte	0x00, 0xf4, 0x21, 0x00


	//----- nvinfo : EIATTR_KPARAM_INFO
	.align		4
.L_15:
        /*0048*/ 	.byte	0x04, 0x17
        /*004a*/ 	.short	(.L_17 - .L_16)
.L_16:
        /*004c*/ 	.word	0x00000000
        /*0050*/ 	.short	0x0001
        /*0052*/ 	.short	0x0008
        /*0054*/ 	.byte	0x00, 0xf4, 0x21, 0x00


	//----- nvinfo : EIATTR_KPARAM_INFO
	.align		4
.L_17:
        /*0058*/ 	.byte	0x04, 0x17
        /*005a*/ 	.short	(.L_19 - .L_18)
.L_18:
        /*005c*/ 	.word	0x00000000
        /*0060*/ 	.short	0x0000
        /*0062*/ 	.short	0x0000
        /*0064*/ 	.byte	0x00, 0xf4, 0x21, 0x00


	//----- nvinfo : EIATTR_SPARSE_MMA_MASK
	.align		4
.L_19:
        /*0068*/ 	.byte	0x03, 0x50
        /*006a*/ 	.short	0x0000


	//----- nvinfo : EIATTR_MAXREG_COUNT
	.align		4
        /*006c*/ 	.byte	0x03, 0x1b
        /*006e*/ 	.short	0x00ff


	//----- nvinfo : EIATTR_EXIT_INSTR_OFFSETS
	.align		4
        /*0070*/ 	.byte	0x04, 0x1c
        /*0072*/ 	.short	(.L_21 - .L_20)


	//   ....[0]....
.L_20:
        /*0074*/ 	.word	0x00003530


	//   ....[1]....
        /*0078*/ 	.word	0x00003590


	//----- nvinfo : EIATTR_REQNTID
	.align		4
.L_21:
        /*007c*/ 	.byte	0x04, 0x10
        /*007e*/ 	.short	(.L_23 - .L_22)
.L_22:
        /*0080*/ 	.word	0x00000080
        /*0084*/ 	.word	0x00000001
        /*0088*/ 	.word	0x00000001


	//----- nvinfo : EIATTR_CBANK_PARAM_SIZE
	.align		4
.L_23:
        /*008c*/ 	.byte	0x03, 0x19
        /*008e*/ 	.short	0x0030


	//----- nvinfo : EIATTR_PARAM_CBANK
	.align		4
        /*0090*/ 	.byte	0x04, 0x0a
        /*0092*/ 	.short	(.L_25 - .L_24)
	.align		4
.L_24:
        /*0094*/ 	.word	index@(.nv.constant0.chunk_scaled_dot_kkt_fwd_kernel)
        /*0098*/ 	.short	0x0210
        /*009a*/ 	.short	0x0030


	//----- nvinfo : EIATTR_SW_WAR
	.align		4
.L_25:
        /*009c*/ 	.byte	0x04, 0x36
        /*009e*/ 	.short	(.L_27 - .L_26)
.L_26:
        /*00a0*/ 	.word	0x00000008
.L_27:


//--------------------- .nv.callgraph             --------------------------
	.section	.nv.callgraph,"",@"SHT_CUDA_CALLGRAPH"
	.align	4
	.sectionentsize	8
	.align		4
        /*0000*/ 	.word	0x00000000
	.align		4
        /*0004*/ 	.word	0xffffffff
	.align		4
        /*0008*/ 	.word	0x00000000
	.align		4
        /*000c*/ 	.word	0xfffffffe
	.align		4
        /*0010*/ 	.word	0x00000000
	.align		4
        /*0014*/ 	.word	0xfffffffd
	.align		4
        /*0018*/ 	.word	0x00000000
	.align		4
        /*001c*/ 	.word	0xfffffffc


//--------------------- .text.chunk_scaled_dot_kkt_fwd_kernel --------------------------
	.section	.text.chunk_scaled_dot_kkt_fwd_kernel,"ax",@progbits
	.sectionflags	@"SHF_BARRIERS=1"
	.align	128
        .global         chunk_scaled_dot_kkt_fwd_kernel
        .type           chunk_scaled_dot_kkt_fwd_kernel,@function
        .size           chunk_scaled_dot_kkt_fwd_kernel,(.L_x_1 - chunk_scaled_dot_kkt_fwd_kernel)
        .other          chunk_scaled_dot_kkt_fwd_kernel,@"STO_CUDA_ENTRY STV_DEFAULT"
chunk_scaled_dot_kkt_fwd_kernel:
.text.chunk_scaled_dot_kkt_fwd_kernel:
[----:B------:R-:W0:Y:S01]  /*0000*/  LDC R1, c[0x0][0x28] ;  /* 0x00000a00ff017b82 */ /* 0x000e220000000800 */
[----:B------:R-:W1:Y:S07]  /*0010*/  S2R R2, SR_CTAID.Y ;  /* 0x0000000000027919 */ /* 0x000e6e0000002600 */
[----:B------:R-:W2:Y:S01]  /*0020*/  LDC R64, c[0x0][0x230] ;  /* 0x00008c00ff407b82 */ /* 0x000ea20000000800 */
[----:B------:R-:W-:Y:S01]  /*0030*/  ULDC.64 UR18, c[0x0][0x208] ;  /* 0x0000820000127ab9 */ /* 0x000fe20000000a00 */
[----:B------:R-:W3:Y:S01]  /*0040*/  S2R R65, SR_TID.X ;  /* 0x0000000000417919 */ /* 0x000ee20000002100 */
[----:B------:R-:W4:Y:S05]  /*0050*/  S2R R38, SR_CTAID.X ;  /* 0x0000000000267919 */ /* 0x000f2a0000002500 */
[----:B------:R-:W5:Y:S08]  /*0060*/  LDC.64 R6, c[0x0][0x210] ;  /* 0x00008400ff067b82 */ /* 0x000f700000000a00 */
[----:B------:R-:W0:Y:S08]  /*0070*/  LDC.64 R4, c[0x0][0x220] ;  /* 0x00008800ff047b82 */ /* 0x000e300000000a00 */
[----:B------:R-:W5:Y:S01]  /*0080*/  LDC.64 R36, c[0x0][0x218] ;  /* 0x00008600ff247b82 */ /* 0x000f620000000a00 */
[----:B-1----:R-:W-:-:S02]  /*0090*/  LOP3.LUT R3, R2, 0xffe0, RZ, 0xc0, !PT ;  /* 0x0000ffe002037812 */ /* 0x002fc400078ec0ff */
[----:B------:R-:W-:Y:S02]  /*00a0*/  LOP3.LUT R13, R2, 0x1f, RZ, 0xc0, !PT ;  /* 0x0000001f020d7812 */ /* 0x000fe400078ec0ff */
[--C-:B---3--:R-:W-:Y:S01]  /*00b0*/  SHF.R.U32.HI R0, RZ, 0x2, R65.reuse ;  /* 0x00000002ff007819 */ /* 0x108fe20000011641 */
[----:B--2---:R-:W-:Y:S01]  /*00c0*/  IMAD R15, R3, R64, RZ ;  /* 0x00000040030f7224 */ /* 0x004fe200078e02ff */
[----:B------:R-:W-:Y:S01]  /*00d0*/  SHF.R.U32.HI R3, RZ, 0x1, R65 ;  /* 0x00000001ff037819 */ /* 0x000fe20000011641 */
[----:B------:R-:W-:Y:S01]  /*00e0*/  IMAD.SHL.U32 R41, R65, 0x8, RZ ;  /* 0x0000000841297824 */ /* 0x000fe200078e00ff */
[----:B------:R-:W-:Y:S01]  /*00f0*/  SGXT.U32 R0, R0, 0x3 ;  /* 0x000000030000781a */ /* 0x000fe20000000000 */
[----:B----4-:R-:W-:Y:S01]  /*0100*/  IMAD.SHL.U32 R38, R38, 0x40, RZ ;  /* 0x0000004026267824 */ /* 0x010fe200078e00ff */
[C---:B------:R-:W-:Y:S01]  /*0110*/  LOP3.LUT R62, R15.reuse, 0x1f, R2, 0xf8, !PT ;  /* 0x0000001f0f3e7812 */ /* 0x040fe200078ef802 */
[----:B0-----:R-:W-:Y:S01]  /*0120*/  IMAD.WIDE R4, R15, 0x2, R4 ;  /* 0x000000020f047825 */ /* 0x001fe200078e0204 */
[----:B------:R-:W-:-:S02]  /*0130*/  LOP3.LUT R69, R0, 0x30, R3, 0xf8, !PT ;  /* 0x0000003000457812 */ /* 0x000fc400078ef803 */
[----:B------:R-:W-:Y:S01]  /*0140*/  SHF.R.U32.HI R3, RZ, 0x4, R65 ;  /* 0x00000004ff037819 */ /* 0x000fe20000011641 */
[----:B------:R-:W-:Y:S01]  /*0150*/  IMAD.SHL.U32 R9, R62, 0x80, RZ ;  /* 0x000000803e097824 */ /* 0x000fe200078e00ff */
[----:B------:R-:W-:Y:S01]  /*0160*/  LOP3.LUT R17, R41, 0x78, RZ, 0xc0, !PT ;  /* 0x0000007829117812 */ /* 0x000fe200078ec0ff */
[----:B-----5:R-:W-:Y:S01]  /*0170*/  IMAD.WIDE R36, R15, 0x4, R36 ;  /* 0x000000040f247825 */ /* 0x020fe200078e0224 */
[----:B------:R-:W-:Y:S02]  /*0180*/  SGXT.U32 R3, R3, 0x3 ;  /* 0x000000030303781a */ /* 0x000fe40000000000 */
[----:B------:R-:W-:Y:S01]  /*0190*/  SHF.R.S32.HI R40, RZ, 0x1f, R38 ;  /* 0x0000001fff287819 */ /* 0x000fe20000011426 */
[----:B------:R-:W-:Y:S01]  /*01a0*/  IMAD.WIDE R6, R9, 0x2, R6 ;  /* 0x0000000209067825 */ /* 0x000fe200078e0206 */
[----:B------:R-:W-:Y:S02]  /*01b0*/  LEA.HI R9, R65, 0x38, RZ, 0x1c ;  /* 0x0000003841097811 */ /* 0x000fe400078fe0ff */
[-C--:B------:R-:W-:Y:S01]  /*01c0*/  LOP3.LUT R3, R3, R38.reuse, RZ, 0xfc, !PT ;  /* 0x0000002603037212 */ /* 0x080fe200078efcff */
[----:B------:R-:W-:Y:S01]  /*01d0*/  IMAD.WIDE.U32 R36, R13, 0x4, R36 ;  /* 0x000000040d247825 */ /* 0x000fe200078e0024 */
[----:B------:R-:W-:-:S02]  /*01e0*/  LOP3.LUT R71, R9, R38, RZ, 0xfc, !PT ;  /* 0x0000002609477212 */ /* 0x000fc400078efcff */
[----:B------:R-:W-:Y:S01]  /*01f0*/  ISETP.GT.AND P5, PT, R38, -0x1, PT ;  /* 0xffffffff2600780c */ /* 0x000fe20003fa4270 */
[----:B------:R-:W-:Y:S01]  /*0200*/  IMAD.WIDE R8, R3, 0x2000, R6 ;  /* 0x0000200003087825 */ /* 0x000fe200078e0206 */
[----:B------:R-:W-:Y:S02]  /*0210*/  SHF.L.U64.HI R0, R71, 0xd, R40 ;  /* 0x0000000d47007819 */ /* 0x000fe40000010228 */
[----:B------:R-:W-:Y:S01]  /*0220*/  LOP3.LUT R63, R69, R38, RZ, 0xfc, !PT ;  /* 0x00000026453f7212 */ /* 0x000fe200078efcff */
[----:B------:R-:W-:Y:S01]  /*0230*/  IMAD.SHL.U32 R2, R71, 0x2000, RZ ;  /* 0x0000200047027824 */ /* 0x000fe200078e00ff */
[----:B------:R-:W-:Y:S01]  /*0240*/  ISETP.LT.AND P2, PT, R3, R64, P5 ;  /* 0x000000400300720c */ /* 0x000fe20002f41270 */
[----:B------:R-:W-:Y:S01]  /*0250*/  IMAD.WIDE.U32 R18, R17, 0x2, R8 ;  /* 0x0000000211127825 */ /* 0x000fe200078e0008 */
[----:B------:R-:W-:Y:S02]  /*0260*/  LOP3.LUT R61, R3, 0x8, RZ, 0xfc, !PT ;  /* 0x00000008033d7812 */ /* 0x000fe400078efcff */
[----:B------:R-:W-:Y:S01]  /*0270*/  IADD3 R42, P0, R6, R2, RZ ;  /* 0x00000002062a7210 */ /* 0x000fe20007f1e0ff */
[----:B------:R-:W-:Y:S01]  /*0280*/  IMAD.WIDE.U32 R8, R13, 0x2, R4 ;  /* 0x000000020d087825 */ /* 0x000fe200078e0004 */
[----:B------:R-:W-:-:S02]  /*0290*/  LOP3.LUT R56, R3, 0x10, RZ, 0xfc, !PT ;  /* 0x0000001003387812 */ /* 0x000fc400078efcff */
[----:B------:R-:W-:Y:S02]  /*02a0*/  CS2R R4, SRZ ;  /* 0x0000000000047805 */ /* 0x000fe4000001ff00 */
[----:B------:R-:W-:Y:S01]  /*02b0*/  LOP3.LUT R60, R3, 0x18, RZ, 0xfc, !PT ;  /* 0x00000018033c7812 */ /* 0x000fe200078efcff */
[----:B------:R-:W-:Y:S01]  /*02c0*/  IMAD.X R43, R7, 0x1, R0, P0 ;  /* 0x00000001072b7824 */ /* 0x000fe200000e0600 */
[----:B------:R-:W-:Y:S01]  /*02d0*/  LOP3.LUT R59, R3, 0x20, RZ, 0xfc, !PT ;  /* 0x00000020033b7812 */ /* 0x000fe200078efcff */
[--C-:B------:R-:W-:Y:S01]  /*02e0*/  IMAD.WIDE R34, R61, 0x2000, R6.reuse ;  /* 0x000020003d227825 */ /* 0x100fe200078e0206 */
[C---:B------:R-:W-:Y:S02]  /*02f0*/  LOP3.LUT R57, R3.reuse, 0x28, RZ, 0xfc, !PT ;  /* 0x0000002803397812 */ /* 0x040fe400078efcff */
[----:B------:R-:W-:Y:S01]  /*0300*/  LOP3.LUT R58, R3, 0x30, RZ, 0xfc, !PT ;  /* 0x00000030033a7812 */ /* 0x000fe200078efcff */
[----:B------:R-:W-:Y:S01]  /*0310*/  IMAD.WIDE R46, R56, 0x2000, R6 ;  /* 0x00002000382e7825 */ /* 0x000fe200078e0206 */
[----:B------:R-:W-:-:S02]  /*0320*/  LOP3.LUT R69, R38, 0x8, R69, 0xfe, !PT ;  /* 0x0000000826457812 */ /* 0x000fc400078efe45 */
[-C--:B------:R-:W-:Y:S01]  /*0330*/  LEA R50, P0, R63, R8.reuse, 0x6 ;  /* 0x000000083f327211 */ /* 0x080fe200078030ff */
[----:B------:R-:W-:Y:S01]  /*0340*/  IMAD.WIDE R52, R60, 0x2000, R6 ;  /* 0x000020003c347825 */ /* 0x000fe200078e0206 */
[----:B------:R-:W-:Y:S02]  /*0350*/  LEA R48, P1, R69, R8, 0x6 ;  /* 0x0000000845307211 */ /* 0x000fe400078230ff */
[-C--:B------:R-:W-:Y:S01]  /*0360*/  LEA.HI.X R51, R63, R9.reuse, R40, 0x6, P0 ;  /* 0x000000093f337211 */ /* 0x080fe200000f3428 */
[----:B------:R-:W-:Y:S01]  /*0370*/  IMAD.WIDE R78, R59, 0x2000, R6 ;  /* 0x000020003b4e7825 */ /* 0x000fe200078e0206 */
[----:B------:R-:W-:Y:S02]  /*0380*/  ISETP.LT.AND P0, PT, R61, R64, P5 ;  /* 0x000000403d00720c */ /* 0x000fe40002f01270 */
[----:B------:R-:W-:Y:S01]  /*0390*/  LEA.HI.X R49, R69, R9, R40, 0x6, P1 ;  /* 0x0000000945317211 */ /* 0x000fe200008f3428 */
[----:B------:R-:W-:Y:S01]  /*03a0*/  IMAD.WIDE R10, R57, 0x2000, R6 ;  /* 0x00002000390a7825 */ /* 0x000fe200078e0206 */
[----:B------:R-:W-:-:S03]  /*03b0*/  P2R R76, PR, RZ, 0x4 ;  /* 0x00000004ff4c7803 */ /* 0x000fc60000000000 */
[----:B------:R-:W-:Y:S01]  /*03c0*/  IMAD.WIDE R44, R58, 0x2000, R6 ;  /* 0x000020003a2c7825 */ /* 0x000fe200078e0206 */
[----:B------:R-:W-:-:S03]  /*03d0*/  CS2R R6, SRZ ;  /* 0x0000000000067805 */ /* 0x000fc6000001ff00 */
[----:B------:R-:W-:Y:S01]  /*03e0*/  IMAD.SHL.U32 R39, R65, 0x2, RZ ;  /* 0x0000000241277824 */ /* 0x000fe200078e00ff */
[----:B------:R-:W-:Y:S01]  /*03f0*/  LEA R80, P1, R63, R36, 0x7 ;  /* 0x000000243f507211 */ /* 0x000fe200078238ff */
[----:B------:R-:W-:Y:S01]  /*0400*/  IMAD.WIDE.U32 R82, R17, 0x2, R10 ;  /* 0x0000000211527825 */ /* 0x000fe200078e000a */
[----:B------:R-:W-:Y:S01]  /*0410*/  P2R R74, PR, RZ, 0x1 ;  /* 0x00000001ff4a7803 */ /* 0x000fe20000000000 */
[----:B------:R0:W2:Y:S01]  /*0420*/  @P2 LDG.E.128 R4, desc[UR18][R18.64] ;  /* 0x0000001212042981 */ /* 0x0000a2000c1e1d00 */
[----:B------:R-:W-:Y:S02]  /*0430*/  LOP3.LUT R39, R39, 0x6, RZ, 0xc0, !PT ;  /* 0x0000000627277812 */ /* 0x000fe400078ec0ff */
[----:B------:R-:W-:Y:S02]  /*0440*/  CS2R R24, SRZ ;  /* 0x0000000000187805 */ /* 0x000fe4000001ff00 */
[----:B------:R-:W-:Y:S02]  /*0450*/  LEA.HI.X R81, R63, R37, R40, 0x7, P1 ;  /* 0x000000253f517211 */ /* 0x000fe400008f3c28 */
[----:B------:R-:W-:-:S02]  /*0460*/  CS2R R26, SRZ ;  /* 0x00000000001a7805 */ /* 0x000fc4000001ff00 */
[----:B------:R-:W-:Y:S02]  /*0470*/  ISETP.LT.AND P2, PT, R57, R64, P5 ;  /* 0x000000403900720c */ /* 0x000fe40002f41270 */
[----:B------:R-:W-:Y:S02]  /*0480*/  CS2R R8, SRZ ;  /* 0x0000000000087805 */ /* 0x000fe4000001ff00 */
[----:B------:R-:W-:Y:S01]  /*0490*/  ISETP.NE.AND P1, PT, R74, RZ, PT ;  /* 0x000000ff4a00720c */ /* 0x000fe20003f25270 */
[----:B------:R-:W-:Y:S01]  /*04a0*/  IMAD.WIDE.U32 R34, R17, 0x2, R34 ;  /* 0x0000000211227825 */ /* 0x000fe200078e0022 */
[----:B------:R-:W-:Y:S02]  /*04b0*/  LOP3.LUT R67, R39, R38, RZ, 0xfc, !PT ;  /* 0x0000002627437212 */ /* 0x000fe400078efcff */
[----:B------:R-:W-:Y:S02]  /*04c0*/  CS2R R10, SRZ ;  /* 0x00000000000a7805 */ /* 0x000fe4000001ff00 */
[----:B------:R-:W-:Y:S01]  /*04d0*/  ISETP.LT.AND P6, PT, R56, R64, P5 ;  /* 0x000000403800720c */ /* 0x000fe20002fc1270 */
[----:B------:R-:W-:Y:S01]  /*04e0*/  IMAD.WIDE.U32 R46, R17, 0x2, R46 ;  /* 0x00000002112e7825 */ /* 0x000fe200078e002e */
[----:B------:R-:W-:-:S02]  /*04f0*/  LEA R54, P0, R67, R36, 0x7 ;  /* 0x0000002443367211 */ /* 0x000fc400078038ff */
[-C--:B------:R-:W-:Y:S01]  /*0500*/  ISETP.LT.AND P4, PT, R60, R64.reuse, P5 ;  /* 0x000000403c00720c */ /* 0x080fe20002f81270 */
[----:B------:R-:W-:Y:S01]  /*0510*/  IMAD.WIDE.U32 R52, R17, 0x2, R52 ;  /* 0x0000000211347825 */ /* 0x000fe200078e0034 */
[----:B------:R-:W-:Y:S01]  /*0520*/  LEA.HI.X R55, R67, R37, R40, 0x7, P0 ;  /* 0x0000002543377211 */ /* 0x000fe200000f3c28 */
[----:B------:R-:W3:Y:S01]  /*0530*/  @P2 LDG.E.128 R24, desc[UR18][R82.64] ;  /* 0x0000001252182981 */ /* 0x000ee2000c1e1d00 */
[----:B------:R-:W-:Y:S01]  /*0540*/  SHF.R.S32.HI R73, RZ, 0x1f, R64 ;  /* 0x0000001fff497819 */ /* 0x000fe20000011440 */
[----:B------:R-:W-:Y:S01]  /*0550*/  IMAD.WIDE.U32 R78, R17, 0x2, R78 ;  /* 0x00000002114e7825 */ /* 0x000fe200078e004e */
[-C--:B------:R-:W-:Y:S01]  /*0560*/  ISETP.LT.U32.AND P0, PT, R71, R64.reuse, PT ;  /* 0x000000404700720c */ /* 0x080fe20003f01070 */
[----:B------:R1:W4:Y:S01]  /*0570*/  @P1 LDG.E.128 R8, desc[UR18][R34.64] ;  /* 0x0000001222081981 */ /* 0x000322000c1e1d00 */
[----:B------:R-:W-:Y:S01]  /*0580*/  ISETP.LT.AND P3, PT, R59, R64, P5 ;  /* 0x000000403b00720c */ /* 0x000fe20002f61270 */
[----:B------:R-:W-:Y:S01]  /*0590*/  IMAD.WIDE.U32 R44, R17, 0x2, R44 ;  /* 0x00000002112c7825 */ /* 0x000fe200078e002c */
[----:B------:R-:W-:-:S02]  /*05a0*/  P2R R66, PR, RZ, 0x4 ;  /* 0x00000004ff427803 */ /* 0x000fc40000000000 */
[----:B------:R-:W-:Y:S01]  /*05b0*/  ISETP.LT.AND P2, PT, R58, R64, P5 ;  /* 0x000000403a00720c */ /* 0x000fe20002f41270 */
[----:B------:R-:W-:Y:S01]  /*05c0*/  IMAD.WIDE.U32 R42, R17, 0x2, R42 ;  /* 0x00000002112a7825 */ /* 0x000fe200078e002a */
[----:B------:R-:W-:Y:S02]  /*05d0*/  ISETP.LT.AND.EX P1, PT, R40, R73, P5, P0 ;  /* 0x000000492800720c */ /* 0x000fe40002f21300 */
[----:B------:R-:W-:Y:S02]  /*05e0*/  CS2R R12, SRZ ;  /* 0x00000000000c7805 */ /* 0x000fe4000001ff00 */
[----:B------:R-:W-:Y:S02]  /*05f0*/  CS2R R14, SRZ ;  /* 0x00000000000e7805 */ /* 0x000fe4000001ff00 */
[----:B------:R-:W-:Y:S02]  /*0600*/  CS2R R16, SRZ ;  /* 0x0000000000107805 */ /* 0x000fe4000001ff00 */
[----:B0-----:R-:W-:-:S02]  /*0610*/  CS2R R18, SRZ ;  /* 0x0000000000127805 */ /* 0x001fc4000001ff00 */
[----:B------:R-:W-:Y:S02]  /*0620*/  CS2R R20, SRZ ;  /* 0x0000000000147805 */ /* 0x000fe4000001ff00 */
[----:B------:R-:W-:Y:S02]  /*0630*/  CS2R R22, SRZ ;  /* 0x0000000000167805 */ /* 0x000fe4000001ff00 */
[----:B------:R-:W-:Y:S02]  /*0640*/  CS2R R28, SRZ ;  /* 0x00000000001c7805 */ /* 0x000fe4000001ff00 */
[----:B------:R-:W-:Y:S02]  /*0650*/  CS2R R30, SRZ ;  /* 0x00000000001e7805 */ /* 0x000fe4000001ff00 */
[----:B------:R-:W-:Y:S02]  /*0660*/  CS2R R32, SRZ ;  /* 0x0000000000207805 */ /* 0x000fe4000001ff00 */
[----:B-1----:R-:W-:Y:S01]  /*0670*/  CS2R R34, SRZ ;  /* 0x0000000000227805 */ /* 0x002fe2000001ff00 */
[----:B------:R0:W5:Y:S04]  /*0680*/  @P6 LDG.E.128 R12, desc[UR18][R46.64] ;  /* 0x000000122e0c6981 */ /* 0x000168000c1e1d00 */
[----:B------:R1:W3:Y:S04]  /*0690*/  @P4 LDG.E.128 R16, desc[UR18][R52.64] ;  /* 0x0000001234104981 */ /* 0x0002e8000c1e1d00 */
[----:B------:R-:W3:Y:S04]  /*06a0*/  @P3 LDG.E.128 R20, desc[UR18][R78.64] ;  /* 0x000000124e143981 */ /* 0x000ee8000c1e1d00 */
[----:B------:R1:W3:Y:S04]  /*06b0*/  @P2 LDG.E.128 R28, desc[UR18][R44.64] ;  /* 0x000000122c1c2981 */ /* 0x0002e8000c1e1d00 */
[----:B------:R1:W3:Y:S01]  /*06c0*/  @P1 LDG.E.128 R32, desc[UR18][R42.64] ;  /* 0x000000122a201981 */ /* 0x0002e2000c1e1d00 */
[----:B------:R-:W1:Y:S01]  /*06d0*/  S2UR UR4, SR_CgaCtaId ;  /* 0x00000000000479c3 */ /* 0x000e620000008800 */
[----:B0-----:R-:W-:-:S02]  /*06e0*/  SHF.R.S32.HI R47, RZ, 0x5, R65 ;  /* 0x00000005ff2f7819 */ /* 0x001fc40000011441 */
[--C-:B-1----:R-:W-:Y:S02]  /*06f0*/  SHF.R.S32.HI R52, RZ, 0x4, R65.reuse ;  /* 0x00000004ff347819 */ /* 0x102fe40000011441 */
[----:B------:R-:W-:Y:S02]  /*0700*/  SGXT R47, R47, 0x1 ;  /* 0x000000012f2f781a */ /* 0x000fe40000000200 */
[----:B------:R-:W-:Y:S01]  /*0710*/  SHF.R.S32.HI R53, RZ, 0x6, R65 ;  /* 0x00000006ff357819 */ /* 0x000fe20000011441 */
[----:B------:R-:W-:Y:S01]  /*0720*/  IMAD.SHL.U32 R46, R65, 0x200, RZ ;  /* 0x00000200412e7824 */ /* 0x000fe200078e00ff */
[----:B------:R-:W-:Y:S02]  /*0730*/  LOP3.LUT R41, R41, 0x38, RZ, 0xc0, !PT ;  /* 0x0000003829297812 */ /* 0x000fe400078ec0ff */
[----:B------:R-:W-:Y:S02]  /*0740*/  SGXT R52, R52, 0x1 ;  /* 0x000000013434781a */ /* 0x000fe40000000200 */
[----:B------:R-:W-:-:S02]  /*0750*/  LOP3.LUT R47, R47, 0x90, RZ, 0xc0, !PT ;  /* 0x000000902f2f7812 */ /* 0x000fc400078ec0ff */
[----:B------:R-:W-:Y:S02]  /*0760*/  SGXT R44, R53, 0x1 ;  /* 0x00000001352c781a */ /* 0x000fe40000000200 */
[----:B------:R-:W-:Y:S02]  /*0770*/  LOP3.LUT R41, R41, 0x1000, R46, 0xf8, !PT ;  /* 0x0000100029297812 */ /* 0x000fe400078ef82e */
[----:B------:R-:W-:Y:S02]  /*0780*/  LOP3.LUT R47, R47, 0x48, R52, 0xf8, !PT ;  /* 0x000000482f2f7812 */ /* 0x000fe400078ef834 */
[----:B------:R-:W-:Y:S01]  /*0790*/  LOP3.LUT R42, R44, 0x120, RZ, 0xc0, !PT ;  /* 0x000001202c2a7812 */ /* 0x000fe200078ec0ff */
[----:B------:R-:W-:-:S03]  /*07a0*/  UMOV UR16, 0x400 ;  /* 0x0000040000107882 */ /* 0x000fc60000000000 */
[----:B------:R-:W-:Y:S01]  /*07b0*/  LOP3.LUT R43, R42, R47, R41, 0x96, !PT ;  /* 0x0000002f2a2b7212 */ /* 0x000fe200078e9629 */
[----:B------:R-:W-:Y:S01]  /*07c0*/  ULEA UR16, UR4, UR16, 0x18 ;  /* 0x0000001004107291 */ /* 0x000fe2000f8ec03f */
[----:B------:R-:W-:-:S04]  /*07d0*/  LOP3.LUT R42, R47, R42, RZ, 0xfc, !PT ;  /* 0x0000002a2f2a7212 */ /* 0x000fc800078efcff */
[C-C-:B------:R-:W-:Y:S02]  /*07e0*/  LOP3.LUT R44, R42.reuse, 0x200, R41.reuse, 0x1e, !PT ;  /* 0x000002002a2c7812 */ /* 0x140fe400078e1e29 */
[C-C-:B------:R-:W-:Y:S02]  /*07f0*/  LOP3.LUT R45, R42.reuse, 0x400, R41.reuse, 0x1e, !PT ;  /* 0x000004002a2d7812 */ /* 0x140fe400078e1e29 */
[C-C-:B------:R-:W-:Y:S02]  /*0800*/  LOP3.LUT R46, R42.reuse, 0x600, R41.reuse, 0x1e, !PT ;  /* 0x000006002a2e7812 */ /* 0x140fe400078e1e29 */
[----:B------:R-:W-:Y:S02]  /*0810*/  LEA R43, R43, UR16, 0x1 ;  /* 0x000000102b2b7c11 */ /* 0x000fe4000f8e08ff */
[----:B------:R-:W-:Y:S02]  /*0820*/  LOP3.LUT R47, R42, 0x800, R41, 0x1e, !PT ;  /* 0x000008002a2f7812 */ /* 0x000fe400078e1e29 */
[----:B------:R-:W-:-:S02]  /*0830*/  LEA R44, R44, UR16, 0x1 ;  /* 0x000000102c2c7c11 */ /* 0x000fc4000f8e08ff */
[C-C-:B------:R-:W-:Y:S02]  /*0840*/  LOP3.LUT R52, R42.reuse, 0xa00, R41.reuse, 0x1e, !PT ;  /* 0x00000a002a347812 */ /* 0x140fe400078e1e29 */
[----:B------:R-:W-:Y:S02]  /*0850*/  LEA R45, R45, UR16, 0x1 ;  /* 0x000000102d2d7c11 */ /* 0x000fe4000f8e08ff */
[C-C-:B------:R-:W-:Y:S02]  /*0860*/  LOP3.LUT R53, R42.reuse, 0xc00, R41.reuse, 0x1e, !PT ;  /* 0x00000c002a357812 */ /* 0x140fe400078e1e29 */
[----:B------:R-:W-:Y:S02]  /*0870*/  LOP3.LUT R41, R42, 0xe00, R41, 0x1e, !PT ;  /* 0x00000e002a297812 */ /* 0x000fe400078e1e29 */
[----:B------:R-:W-:Y:S02]  /*0880*/  LEA R46, R46, UR16, 0x1 ;  /* 0x000000102e2e7c11 */ /* 0x000fe4000f8e08ff */
[----:B------:R-:W-:-:S02]  /*0890*/  LEA R47, R47, UR16, 0x1 ;  /* 0x000000102f2f7c11 */ /* 0x000fc4000f8e08ff */
[----:B------:R-:W-:Y:S02]  /*08a0*/  LEA R52, R52, UR16, 0x1 ;  /* 0x0000001034347c11 */ /* 0x000fe4000f8e08ff */
[----:B------:R-:W-:Y:S02]  /*08b0*/  LEA R53, R53, UR16, 0x1 ;  /* 0x0000001035357c11 */ /* 0x000fe4000f8e08ff */
[----:B------:R-:W-:Y:S02]  /*08c0*/  LEA R41, R41, UR16, 0x1 ;  /* 0x0000001029297c11 */ /* 0x000fe4000f8e08ff */
[----:B------:R-:W-:Y:S02]  /*08d0*/  P2R R70, PR, RZ, 0x10 ;  /* 0x00000010ff467803 */ /* 0x000fe40000000000 */
[-C--:B------:R-:W-:Y:S02]  /*08e0*/  ISETP.LT.U32.AND P0, PT, R63, R64.reuse, PT ;  /* 0x000000403f00720c */ /* 0x080fe40003f01070 */
[----:B------:R-:W-:-:S02]  /*08f0*/  ISETP.LT.U32.AND P4, PT, R69, R64, PT ;  /* 0x000000404500720c */ /* 0x000fc40003f81070 */
[CC--:B------:R-:W-:Y:S02]  /*0900*/  ISETP.LT.AND.EX P0, PT, R40.reuse, R73.reuse, P5, P0 ;  /* 0x000000492800720c */ /* 0x0c0fe40002f01300 */
[----:B------:R-:W-:Y:S02]  /*0910*/  ISETP.LT.AND.EX P4, PT, R40, R73, P5, P4 ;  /* 0x000000492800720c */ /* 0x000fe40002f81340 */
[----:B------:R-:W-:Y:S02]  /*0920*/  LOP3.LUT R71, R38, 0x8, R39, 0xfe, !PT ;  /* 0x0000000826477812 */ /* 0x000fe400078efe27 */
[----:B------:R-:W-:Y:S02]  /*0930*/  P2R R72, PR, RZ, 0x40 ;  /* 0x00000040ff487803 */ /* 0x000fe40000000000 */
[----:B------:R-:W-:Y:S02]  /*0940*/  P2R R68, PR, RZ, 0x8 ;  /* 0x00000008ff447803 */ /* 0x000fe40000000000 */
[----:B------:R-:W-:-:S02]  /*0950*/  P2R R78, PR, RZ, 0x4 ;  /* 0x00000004ff4e7803 */ /* 0x000fc40000000000 */
[----:B------:R-:W-:Y:S02]  /*0960*/  P2R R82, PR, RZ, 0x2 ;  /* 0x00000002ff527803 */ /* 0x000fe40000000000 */
[----:B------:R-:W-:-:S04]  /*0970*/  ISETP.LT.U32.AND P3, PT, R71, R64, PT ;  /* 0x000000404700720c */ /* 0x000fc80003f61070 */
[----:B------:R-:W-:Y:S01]  /*0980*/  ISETP.LT.AND.EX P3, PT, R40, R73, P5, P3 ;  /* 0x000000492800720c */ /* 0x000fe20002f61330 */
[----:B--2---:R0:W-:Y:S04]  /*0990*/  STS.128 [R43], R4 ;  /* 0x000000042b007388 */ /* 0x0041e80000000c00 */
[----:B----4-:R-:W-:Y:S04]  /*09a0*/  STS.128 [R44], R8 ;  /* 0x000000082c007388 */ /* 0x010fe80000000c00 */
[----:B-----5:R1:W-:Y:S04]  /*09b0*/  STS.128 [R45], R12 ;  /* 0x0000000c2d007388 */ /* 0x0203e80000000c00 */
[----:B---3--:R-:W-:Y:S04]  /*09c0*/  STS.128 [R46], R16 ;  /* 0x000000102e007388 */ /* 0x008fe80000000c00 */
[----:B------:R2:W-:Y:S04]  /*09d0*/  STS.128 [R47], R20 ;  /* 0x000000142f007388 */ /* 0x0005e80000000c00 */
[----:B------:R-:W-:Y:S04]  /*09e0*/  STS.128 [R52], R24 ;  /* 0x0000001834007388 */ /* 0x000fe80000000c00 */
[----:B------:R-:W-:Y:S04]  /*09f0*/  STS.128 [R53], R28 ;  /* 0x0000001c35007388 */ /* 0x000fe80000000c00 */
[----:B------:R3:W-:Y:S01]  /*0a00*/  STS.128 [R41], R32 ;  /* 0x0000002029007388 */ /* 0x0007e20000000c00 */
[----:B------:R4:W-:Y:S06]  /*0a10*/  MEMBAR.ALL.CTA ;  /* 0x0000000000007992 */ /* 0x0009ec0000008000 */
[----:B----4-:R-:W4:Y:S01]  /*0a20*/  FENCE.VIEW.ASYNC.S ;  /* 0x00000000000073c6 */ /* 0x010f220000000000 */
[----:B0-----:R-:W-:-:S02]  /*0a30*/  PRMT R4, RZ, 0x7610, R4 ;  /* 0x00007610ff047816 */ /* 0x001fc40000000004 */
[----:B------:R-:W-:-:S04]  /*0a40*/  PRMT R5, RZ, 0x7610, R5 ;  /* 0x00007610ff057816 */ /* 0x000fc80000000005 */
[----:B------:R-:W5:Y:S04]  /*0a50*/  @P0 LDG.E.U16 R4, desc[UR18][R50.64] ;  /* 0x0000001232040981 */ /* 0x000f68000c1e1500 */
[----:B------:R-:W5:Y:S01]  /*0a60*/  @P4 LDG.E.U16 R5, desc[UR18][R48.64] ;  /* 0x0000001230054981 */ /* 0x000f62000c1e1500 */
[----:B-1----:R-:W-:Y:S01]  /*0a70*/  IMAD.MOV.U32 R12, RZ, RZ, RZ ;  /* 0x000000ffff0c7224 */ /* 0x002fe200078e00ff */
[----:B----4-:R-:W-:Y:S01]  /*0a80*/  BAR.SYNC.DEFER_BLOCKING 0x0 ;  /* 0x0000000000007b1d */ /* 0x010fe20000010000 */
[----:B------:R-:W-:-:S05]  /*0a90*/  IMAD.MOV.U32 R43, RZ, RZ, RZ ;  /* 0x000000ffff2b7224 */ /* 0x000fca00078e00ff */
[----:B------:R-:W4:Y:S01]  /*0aa0*/  @P0 LDG.E R12, desc[UR18][R80.64] ;  /* 0x00000012500c0981 */ /* 0x000f22000c1e1900 */
[----:B------:R-:W-:-:S04]  /*0ab0*/  ISETP.LT.U32.AND P0, PT, R67, R64, PT ;  /* 0x000000404300720c */ /* 0x000fc80003f01070 */
[----:B------:R-:W-:Y:S02]  /*0ac0*/  ISETP.LT.AND.EX P0, PT, R40, R73, P5, P0 ;  /* 0x000000492800720c */ /* 0x000fe40002f01300 */
[----:B--2---:R-:W-:-:S11]  /*0ad0*/  LOP3.LUT R23, R38, 0x1, R39, 0xfe, !PT ;  /* 0x0000000126177812 */ /* 0x004fd600078efe27 */
[----:B------:R-:W4:Y:S01]  /*0ae0*/  @P0 LDG.E R43, desc[UR18][R54.64] ;  /* 0x00000012362b0981 */ /* 0x000f22000c1e1900 */
[----:B------:R-:W-:Y:S02]  /*0af0*/  ISETP.LT.U32.AND P0, PT, R23, R64, PT ;  /* 0x000000401700720c */ /* 0x000fe40003f01070 */
[--C-:B------:R-:W-:Y:S02]  /*0b00*/  LOP3.LUT R13, R38, 0x9, R39.reuse, 0xfe, !PT ;  /* 0x00000009260d7812 */ /* 0x100fe400078efe27 */
[----:B------:R-:W-:Y:S02]  /*0b10*/  ISETP.LT.AND.EX P0, PT, R40, R73, P5, P0 ;  /* 0x000000492800720c */ /* 0x000fe40002f01300 */
[C-C-:B------:R-:W-:Y:S02]  /*0b20*/  LOP3.LUT R11, R38.reuse, 0x10, R39.reuse, 0xfe, !PT ;  /* 0x00000010260b7812 */ /* 0x140fe400078efe27 */
[C-C-:B------:R-:W-:Y:S02]  /*0b30*/  LOP3.LUT R7, R38.reuse, 0x11, R39.reuse, 0xfe, !PT ;  /* 0x0000001126077812 */ /* 0x140fe400078efe27 */
[----:B------:R-:W-:-:S02]  /*0b40*/  LOP3.LUT R9, R38, 0x18, R39, 0xfe, !PT ;  /* 0x0000001826097812 */ /* 0x000fc400078efe27 */
[----:B------:R-:W-:Y:S02]  /*0b50*/  P2R R6, PR, RZ, 0x1 ;  /* 0x00000001ff067803 */ /* 0x000fe40000000000 */
[-C--:B------:R-:W-:Y:S02]  /*0b60*/  ISETP.LT.U32.AND P2, PT, R13, R64.reuse, PT ;  /* 0x000000400d00720c */ /* 0x080fe40003f41070 */
[-C--:B------:R-:W-:Y:S02]  /*0b70*/  ISETP.LT.U32.AND P1, PT, R11, R64.reuse, PT ;  /* 0x000000400b00720c */ /* 0x080fe40003f21070 */
[-C--:B------:R-:W-:Y:S02]  /*0b80*/  ISETP.LT.U32.AND P0, PT, R7, R64.reuse, PT ;  /* 0x000000400700720c */ /* 0x080fe40003f01070 */
[----:B------:R-:W-:Y:S02]  /*0b90*/  ISETP.LT.U32.AND P6, PT, R9, R64, PT ;  /* 0x000000400900720c */ /* 0x000fe40003fc1070 */
[----:B------:R-:W-:-:S02]  /*0ba0*/  ISETP.LT.AND.EX P2, PT, R40, R73, P5, P2 ;  /* 0x000000492800720c */ /* 0x000fc40002f41320 */
[CC--:B------:R-:W-:Y:S02]  /*0bb0*/  ISETP.LT.AND.EX P1, PT, R40.reuse, R73.reuse, P5, P1 ;  /* 0x000000492800720c */ /* 0x0c0fe40002f21310 */
[CC--:B------:R-:W-:Y:S02]  /*0bc0*/  ISETP.LT.AND.EX P0, PT, R40.reuse, R73.reuse, P5, P0 ;  /* 0x000000492800720c */ /* 0x0c0fe40002f01300 */
[----:B------:R-:W-:Y:S02]  /*0bd0*/  ISETP.LT.AND.EX P6, PT, R40, R73, P5, P6 ;  /* 0x000000492800720c */ /* 0x000fe40002fc1360 */
[----:B------:R-:W-:Y:S01]  /*0be0*/  LEA R16, P5, R69, R36, 0x7 ;  /* 0x0000002445107211 */ /* 0x000fe200078a38ff */
[----:B------:R-:W-:-:S03]  /*0bf0*/  IMAD.MOV.U32 R14, RZ, RZ, RZ ;  /* 0x000000ffff0e7224 */ /* 0x000fc600078e00ff */
[----:B------:R-:W-:-:S05]  /*0c00*/  LEA.HI.X R17, R69, R37, R40, 0x7, P5 ;  /* 0x0000002545117211 */ /* 0x000fca00028f3c28 */
[----:B------:R-:W2:Y:S01]  /*0c10*/  @P4 LDG.E R14, desc[UR18][R16.64] ;  /* 0x00000012100e4981 */ /* 0x000ea2000c1e1900 */
[----:B------:R-:W-:Y:S02]  /*0c20*/  ISETP.NE.AND P5, PT, R6, RZ, PT ;  /* 0x000000ff0600720c */ /* 0x000fe40003fa5270 */
[----:B------:R-:W-:Y:S01]  /*0c30*/  LEA R18, P4, R23, R36, 0x7 ;  /* 0x0000002417127211 */ /* 0x000fe200078838ff */
[----:B---3--:R-:W-:-:S03]  /*0c40*/  IMAD.MOV.U32 R33, RZ, RZ, RZ ;  /* 0x000000ffff217224 */ /* 0x008fc600078e00ff */
[----:B------:R-:W-:-:S07]  /*0c50*/  LEA.HI.X R19, R23, R37, R40, 0x7, P4 ;  /* 0x0000002517137211 */ /* 0x000fce00020f3c28 */
[----:B------:R0:W3:Y:S01]  /*0c60*/  @P5 LDG.E R33, desc[UR18][R18.64] ;  /* 0x0000001212215981 */ /* 0x0000e2000c1e1900 */
[----:B------:R-:W-:Y:S01]  /*0c70*/  LEA R20, P4, R71, R36, 0x7 ;  /* 0x0000002447147211 */ /* 0x000fe200078838ff */
[----:B------:R-:W-:-:S03]  /*0c80*/  IMAD.MOV.U32 R35, RZ, RZ, RZ ;  /* 0x000000ffff237224 */ /* 0x000fc600078e00ff */
[----:B------:R-:W-:-:S05]  /*0c90*/  LEA.HI.X R21, R71, R37, R40, 0x7, P4 ;  /* 0x0000002547157211 */ /* 0x000fca00020f3c28 */
[----:B------:R1:W3:Y:S01]  /*0ca0*/  @P3 LDG.E R35, desc[UR18][R20.64] ;  /* 0x0000001214233981 */ /* 0x0002e2000c1e1900 */
[----:B------:R-:W-:Y:S01]  /*0cb0*/  LEA R24, P3, R13, R36, 0x7 ;  /* 0x000000240d187211 */ /* 0x000fe200078638ff */
[----:B------:R-:W-:-:S03]  /*0cc0*/  IMAD.MOV.U32 R41, RZ, RZ, RZ ;  /* 0x000000ffff297224 */ /* 0x000fc600078e00ff */
[----:B------:R-:W-:Y:S01]  /*0cd0*/  LEA.HI.X R25, R13, R37, R40, 0x7, P3 ;  /* 0x000000250d197211 */ /* 0x000fe200018f3c28 */
[----:B------:R-:W-:-:S04]  /*0ce0*/  IMAD.MOV.U32 R45, RZ, RZ, RZ ;  /* 0x000000ffff2d7224 */ /* 0x000fc800078e00ff */
[----:B------:R0:W5:Y:S01]  /*0cf0*/  @P2 LDG.E R41, desc[UR18][R24.64] ;  /* 0x0000001218292981 */ /* 0x000162000c1e1900 */
[----:B------:R-:W-:-:S04]  /*0d00*/  LEA R26, P2, R11, R36, 0x7 ;  /* 0x000000240b1a7211 */ /* 0x000fc800078438ff */
[----:B------:R-:W-:Y:S01]  /*0d10*/  LEA.HI.X R27, R11, R37, R40, 0x7, P2 ;  /* 0x000000250b1b7211 */ /* 0x000fe200010f3c28 */
[----:B------:R-:W-:-:S04]  /*0d20*/  IMAD.MOV.U32 R47, RZ, RZ, RZ ;  /* 0x000000ffff2f7224 */ /* 0x000fc800078e00ff */
[----:B------:R-:W5:Y:S01]  /*0d30*/  @P1 LDG.E R45, desc[UR18][R26.64] ;  /* 0x000000121a2d1981 */ /* 0x000f62000c1e1900 */
[----:B------:R-:W-:-:S04]  /*0d40*/  LEA R28, P1, R7, R36, 0x7 ;  /* 0x00000024071c7211 */ /* 0x000fc800078238ff */
[----:B------:R-:W-:Y:S02]  /*0d50*/  LEA.HI.X R29, R7, R37, R40, 0x7, P1 ;  /* 0x00000025071d7211 */ /* 0x000fe400008f3c28 */
[----:B------:R-:W-:-:S03]  /*0d60*/  LOP3.LUT R15, R38, 0x19, R39, 0xfe, !PT ;  /* 0x00000019260f7812 */ /* 0x000fc600078efe27 */
[----:B------:R-:W5:Y:S01]  /*0d70*/  @P0 LDG.E R47, desc[UR18][R28.64] ;  /* 0x000000121c2f0981 */ /* 0x000f62000c1e1900 */
[----:B------:R-:W-:Y:S02]  /*0d80*/  LEA R30, P0, R9, R36, 0x7 ;  /* 0x00000024091e7211 */ /* 0x000fe400078038ff */
[----:B------:R-:W-:Y:S02]  /*0d90*/  ISETP.GE.AND P5, PT, R15, R64, PT ;  /* 0x000000400f00720c */ /* 0x000fe40003fa6270 */
[----:B------:R-:W-:Y:S02]  /*0da0*/  LEA.HI.X R31, R9, R37, R40, 0x7, P0 ;  /* 0x00000025091f7211 */ /* 0x000fe400000f3c28 */
[C---:B------:R-:W-:Y:S01]  /*0db0*/  ISETP.GT.AND P0, PT, R38.reuse, -0x1, !P5 ;  /* 0xffffffff2600780c */ /* 0x040fe20006f04270 */
[----:B0-----:R-:W-:Y:S01]  /*0dc0*/  IMAD.WIDE R18, R15, 0x80, R36 ;  /* 0x000000800f127825 */ /* 0x001fe200078e0224 */
[----:B------:R-:W-:-:S03]  /*0dd0*/  LOP3.LUT R15, R38, 0x20, R39, 0xfe, !PT ;  /* 0x00000020260f7812 */ /* 0x000fc600078efe27 */
[----:B------:R-:W-:Y:S01]  /*0de0*/  IMAD.MOV.U32 R79, RZ, RZ, RZ ;  /* 0x000000ffff4f7224 */ /* 0x000fe200078e00ff */
[C---:B------:R-:W-:Y:S01]  /*0df0*/  ISETP.GE.AND P4, PT, R15.reuse, R64, PT ;  /* 0x000000400f00720c */ /* 0x040fe20003f86270 */
[----:B-1----:R-:W-:-:S06]  /*0e00*/  IMAD.WIDE R20, R15, 0x80, R36 ;  /* 0x000000800f147825 */ /* 0x002fcc00078e0224 */
[----:B------:R0:W5:Y:S01]  /*0e10*/  @P0 LDG.E R79, desc[UR18][R18.64] ;  /* 0x00000012124f0981 */ /* 0x000162000c1e1900 */
[C---:B------:R-:W-:Y:S01]  /*0e20*/  ISETP.GT.AND P0, PT, R38.reuse, -0x1, !P4 ;  /* 0xffffffff2600780c */ /* 0x040fe20006704270 */
[----:B------:R-:W-:Y:S01]  /*0e30*/  IMAD.MOV.U32 R73, RZ, RZ, RZ ;  /* 0x000000ffff497224 */ /* 0x000fe200078e00ff */
[----:B------:R-:W-:-:S04]  /*0e40*/  LOP3.LUT R15, R38, 0x21, R39, 0xfe, !PT ;  /* 0x00000021260f7812 */ /* 0x000fc800078efe27 */
[C---:B------:R-:W-:Y:S01]  /*0e50*/  ISETP.GE.AND P3, PT, R15.reuse, R64, PT ;  /* 0x000000400f00720c */ /* 0x040fe20003f66270 */
[----:B------:R-:W-:-:S06]  /*0e60*/  IMAD.WIDE R24, R15, 0x80, R36 ;  /* 0x000000800f187825 */ /* 0x000fcc00078e0224 */
[----:B------:R1:W5:Y:S01]  /*0e70*/  @P0 LDG.E R73, desc[UR18][R20.64] ;  /* 0x0000001214490981 */ /* 0x000362000c1e1900 */
[C---:B------:R-:W-:Y:S01]  /*0e80*/  ISETP.GT.AND P0, PT, R38.reuse, -0x1, !P3 ;  /* 0xffffffff2600780c */ /* 0x040fe20005f04270 */
[----:B------:R-:W-:Y:S01]  /*0e90*/  IMAD.MOV.U32 R75, RZ, RZ, RZ ;  /* 0x000000ffff4b7224 */ /* 0x000fe200078e00ff */
[----:B------:R-:W-:-:S04]  /*0ea0*/  LOP3.LUT R15, R38, 0x28, R39, 0xfe, !PT ;  /* 0x00000028260f7812 */ /* 0x000fc800078efe27 */
[C---:B------:R-:W-:Y:S01]  /*0eb0*/  ISETP.GE.AND P2, PT, R15.reuse, R64, PT ;  /* 0x000000400f00720c */ /* 0x040fe20003f46270 */
[----:B0-----:R-:W-:-:S06]  /*0ec0*/  IMAD.WIDE R18, R15, 0x80, R36 ;  /* 0x000000800f127825 */ /* 0x001fcc00078e0224 */
[----:B------:R0:W5:Y:S01]  /*0ed0*/  @P0 LDG.E R75, desc[UR18][R24.64] ;  /* 0x00000012184b0981 */ /* 0x000162000c1e1900 */
[C---:B------:R-:W-:Y:S01]  /*0ee0*/  ISETP.GT.AND P0, PT, R38.reuse, -0x1, !P2 ;  /* 0xffffffff2600780c */ /* 0x040fe20005704270 */
[----:B------:R-:W-:Y:S01]  /*0ef0*/  IMAD.MOV.U32 R77, RZ, RZ, RZ ;  /* 0x000000ffff4d7224 */ /* 0x000fe200078e00ff */
[----:B------:R-:W-:-:S04]  /*0f00*/  LOP3.LUT R15, R38, 0x29, R39, 0xfe, !PT ;  /* 0x00000029260f7812 */ /* 0x000fc800078efe27 */
[----:B------:R-:W-:-:S07]  /*0f10*/  ISETP.GE.AND P1, PT, R15, R64, PT ;  /* 0x000000400f00720c */ /* 0x000fce0003f26270 */
[----:B------:R0:W5:Y:S01]  /*0f20*/  @P0 LDG.E R77, desc[UR18][R18.64] ;  /* 0x00000012124d0981 */ /* 0x000162000c1e1900 */
[C---:B------:R-:W-:Y:S01]  /*0f30*/  ISETP.GT.AND P0, PT, R38.reuse, -0x1, !P1 ;  /* 0xffffffff2600780c */ /* 0x040fe20004f04270 */
[----:B------:R-:W-:Y:S02]  /*0f40*/  IMAD.MOV.U32 R81, RZ, RZ, RZ ;  /* 0x000000ffff517224 */ /* 0x000fe400078e00ff */
[----:B-1----:R-:W-:Y:S01]  /*0f50*/  IMAD.WIDE R20, R15, 0x80, R36 ;  /* 0x000000800f147825 */ /* 0x002fe200078e0224 */
[----:B------:R-:W-:-:S03]  /*0f60*/  LOP3.LUT R15, R38, 0x30, R39, 0xfe, !PT ;  /* 0x00000030260f7812 */ /* 0x000fc600078efe27 */
[----:B------:R-:W-:-:S06]  /*0f70*/  IMAD.MOV.U32 R17, RZ, RZ, RZ ;  /* 0x000000ffff117224 */ /* 0x000fcc00078e00ff */
[----:B------:R1:W5:Y:S01]  /*0f80*/  @P0 LDG.E R81, desc[UR18][R20.64] ;  /* 0x0000001214510981 */ /* 0x000362000c1e1900 */
[----:B------:R-:W-:-:S03]  /*0f90*/  ISETP.GE.AND P0, PT, R15, R64, PT ;  /* 0x000000400f00720c */ /* 0x000fc60003f06270 */
[----:B------:R-:W5:Y:S01]  /*0fa0*/  @P6 LDG.E R17, desc[UR18][R30.64] ;  /* 0x000000121e116981 */ /* 0x000f62000c1e1900 */
[C---:B------:R-:W-:Y:S01]  /*0fb0*/  ISETP.GT.AND P6, PT, R38.reuse, -0x1, !P0 ;  /* 0xffffffff2600780c */ /* 0x040fe200047c4270 */
[----:B0-----:R-:W-:Y:S01]  /*0fc0*/  IMAD.WIDE R24, R15, 0x80, R36 ;  /* 0x000000800f187825 */ /* 0x001fe200078e0224 */
[----:B------:R-:W-:-:S03]  /*0fd0*/  LOP3.LUT R15, R38, 0x31, R39, 0xfe, !PT ;  /* 0x00000031260f7812 */ /* 0x000fc600078efe27 */
[----:B------:R-:W-:Y:S01]  /*0fe0*/  IMAD.MOV.U32 R83, RZ, RZ, RZ ;  /* 0x000000ffff537224 */ /* 0x000fe200078e00ff */
[----:B------:R-:W-:Y:S02]  /*0ff0*/  P2R R92, PR, RZ, 0x20 ;  /* 0x00000020ff5c7803 */ /* 0x000fe40000000000 */
[----:B------:R-:W-:-:S05]  /*1000*/  ISETP.GE.AND P5, PT, R15, R64, PT ;  /* 0x000000400f00720c */ /* 0x000fca0003fa6270 */
[----:B------:R-:W5:Y:S01]  /*1010*/  @P6 LDG.E R83, desc[UR18][R24.64] ;  /* 0x0000001218536981 */ /* 0x000f62000c1e1900 */
[C---:B------:R-:W-:Y:S01]  /*1020*/  ISETP.GT.AND P6, PT, R38.reuse, -0x1, !P5 ;  /* 0xffffffff2600780c */ /* 0x040fe20006fc4270 */
[----:B------:R-:W-:Y:S01]  /*1030*/  IMAD.WIDE R18, R15, 0x80, R36 ;  /* 0x000000800f127825 */ /* 0x000fe200078e0224 */
[----:B------:R-:W-:-:S03]  /*1040*/  LOP3.LUT R15, R38, 0x38, R39, 0xfe, !PT ;  /* 0x00000038260f7812 */ /* 0x000fc600078efe27 */
[----:B------:R-:W-:Y:S01]  /*1050*/  IMAD.MOV.U32 R85, RZ, RZ, RZ ;  /* 0x000000ffff557224 */ /* 0x000fe200078e00ff */
[----:B------:R-:W-:Y:S02]  /*1060*/  P2R R97, PR, RZ, 0x8 ;  /* 0x00000008ff617803 */ /* 0x000fe40000000000 */
[----:B------:R-:W-:-:S05]  /*1070*/  ISETP.GE.AND P3, PT, R15, R64, PT ;  /* 0x000000400f00720c */ /* 0x000fca0003f66270 */
[----:B------:R0:W5:Y:S01]  /*1080*/  @P6 LDG.E R85, desc[UR18][R18.64] ;  /* 0x0000001212556981 */ /* 0x000162000c1e1900 */
[C---:B------:R-:W-:Y:S01]  /*1090*/  ISETP.GT.AND P6, PT, R38.reuse, -0x1, !P3 ;  /* 0xffffffff2600780c */ /* 0x040fe20005fc4270 */
[----:B------:R-:W-:Y:S01]  /*10a0*/  IMAD.MOV.U32 R87, RZ, RZ, RZ ;  /* 0x000000ffff577224 */ /* 0x000fe200078e00ff */
[----:B------:R-:W-:Y:S01]  /*10b0*/  LOP3.LUT R39, R38, 0x39, R39, 0xfe, !PT ;  /* 0x0000003926277812 */ /* 0x000fe200078efe27 */
[----:B-1----:R-:W-:Y:S01]  /*10c0*/  IMAD.WIDE R20, R15, 0x80, R36 ;  /* 0x000000800f147825 */ /* 0x002fe200078e0224 */
[----:B------:R-:W-:Y:S02]  /*10d0*/  P2R R90, PR, RZ, 0x8 ;  /* 0x00000008ff5a7803 */ /* 0x000fe40000000000 */
[----:B------:R-:W-:-:S07]  /*10e0*/  ISETP.GE.AND P3, PT, R39, R64, PT ;  /* 0x000000402700720c */ /* 0x000fce0003f66270 */
[----:B------:R1:W5:Y:S01]  /*10f0*/  @P6 LDG.E R87, desc[UR18][R20.64] ;  /* 0x0000001214576981 */ /* 0x000362000c1e1900 */
[----:B------:R-:W-:Y:S01]  /*1100*/  ISETP.GT.AND P6, PT, R38, -0x1, !P3 ;  /* 0xffffffff2600780c */ /* 0x000fe20005fc4270 */
[----:B------:R-:W-:Y:S02]  /*1110*/  IMAD.MOV.U32 R89, RZ, RZ, RZ ;  /* 0x000000ffff597224 */ /* 0x000fe400078e00ff */
[----:B------:R-:W-:-:S10]  /*1120*/  IMAD.WIDE R36, R39, 0x80, R36 ;  /* 0x0000008027247825 */ /* 0x000fd400078e0224 */
[----:B------:R0:W5:Y:S01]  /*1130*/  @P6 LDG.E R89, desc[UR18][R36.64] ;  /* 0x0000001224596981 */ /* 0x000162000c1e1900 */
[----:B----4-:R-:W-:-:S04]  /*1140*/  FADD R6, -R43, R12 ;  /* 0x0000000c2b067221 */ /* 0x010fc80000000100 */
[----:B------:R-:W-:-:S05]  /*1150*/  FMUL R8, R6, 1.4426950216293334961 ;  /* 0x3fb8aa3b06087820 */ /* 0x000fca0000400000 */
[----:B------:R-:W-:-:S13]  /*1160*/  FSETP.GEU.AND P6, PT, R8, -126, PT ;  /* 0xc2fc00000800780b */ /* 0x000fda0003fce000 */
[----:B------:R-:W-:-:S04]  /*1170*/  @!P6 FMUL R8, R8, 0.5 ;  /* 0x3f0000000808e820 */ /* 0x000fc80000400000 */
[----:B------:R-:W4:Y:S01]  /*1180*/  MUFU.EX2 R91, R8 ;  /* 0x00000008005b7308 */ /* 0x000f220000000800 */
[----:B--2---:R-:W-:-:S04]  /*1190*/  FADD R43, -R43, R14 ;  /* 0x0000000e2b2b7221 */ /* 0x004fc80000000100 */
[----:B------:R-:W-:Y:S01]  /*11a0*/  FMUL R43, R43, 1.4426950216293334961 ;  /* 0x3fb8aa3b2b2b7820 */ /* 0x000fe20000400000 */
[----:B----4-:R-:W-:-:S04]  /*11b0*/  @!P6 FMUL R91, R91, R91 ;  /* 0x0000005b5b5be220 */ /* 0x010fc80000400000 */
[----:B------:R-:W-:-:S13]  /*11c0*/  FSETP.GEU.AND P6, PT, R43, -126, PT ;  /* 0xc2fc00002b00780b */ /* 0x000fda0003fce000 */
[----:B------:R-:W-:-:S04]  /*11d0*/  @!P6 FMUL R43, R43, 0.5 ;  /* 0x3f0000002b2be820 */ /* 0x000fc80000400000 */
[----:B------:R-:W2:Y:S01]  /*11e0*/  MUFU.EX2 R93, R43 ;  /* 0x0000002b005d7308 */ /* 0x000ea20000000800 */
[----:B---3--:R-:W-:-:S04]  /*11f0*/  FADD R6, -R33, R12 ;  /* 0x0000000c21067221 */ /* 0x008fc80000000100 */
[----:B------:R-:W-:Y:S01]  /*1200*/  FMUL R10, R6, 1.4426950216293334961 ;  /* 0x3fb8aa3b060a7820 */ /* 0x000fe20000400000 */
[----:B--2---:R-:W-:-:S04]  /*1210*/  @!P6 FMUL R93, R93, R93 ;  /* 0x0000005d5d5de220 */ /* 0x004fc80000400000 */
[----:B------:R-:W-:-:S13]  /*1220*/  FSETP.GEU.AND P6, PT, R10, -126, PT ;  /* 0xc2fc00000a00780b */ /* 0x000fda0003fce000 */
[----:B------:R-:W-:-:S04]  /*1230*/  @!P6 FMUL R10, R10, 0.5 ;  /* 0x3f0000000a0ae820 */ /* 0x000fc80000400000 */
[----:B------:R-:W2:Y:S01]  /*1240*/  MUFU.EX2 R22, R10 ;  /* 0x0000000a00167308 */ /* 0x000ea20000000800 */
[----:B------:R-:W-:-:S04]  /*1250*/  FADD R33, -R33, R14 ;  /* 0x0000000e21217221 */ /* 0x000fc80000000100 */
[----:B------:R-:W-:Y:S01]  /*1260*/  FMUL R33, R33, 1.4426950216293334961 ;  /* 0x3fb8aa3b21217820 */ /* 0x000fe20000400000 */
[----:B--2---:R-:W-:-:S04]  /*1270*/  @!P6 FMUL R22, R22, R22 ;  /* 0x000000161616e220 */ /* 0x004fc80000400000 */
[----:B------:R-:W-:-:S13]  /*1280*/  FSETP.GEU.AND P6, PT, R33, -126, PT ;  /* 0xc2fc00002100780b */ /* 0x000fda0003fce000 */
[----:B------:R-:W-:-:S04]  /*1290*/  @!P6 FMUL R33, R33, 0.5 ;  /* 0x3f0000002121e820 */ /* 0x000fc80000400000 */
[----:B0-----:R-:W0:Y:S01]  /*12a0*/  MUFU.EX2 R18, R33 ;  /* 0x0000002100127308 */ /* 0x001e220000000800 */
[----:B------:R-:W-:-:S04]  /*12b0*/  FADD R6, -R35, R12 ;  /* 0x0000000c23067221 */ /* 0x000fc80000000100 */
[----:B------:R-:W-:Y:S01]  /*12c0*/  FMUL R8, R6, 1.4426950216293334961 ;  /* 0x3fb8aa3b06087820 */ /* 0x000fe20000400000 */
[----:B0-----:R-:W-:-:S04]  /*12d0*/  @!P6 FMUL R18, R18, R18 ;  /* 0x000000121212e220 */ /* 0x001fc80000400000 */
[----:B------:R-:W-:-:S13]  /*12e0*/  FSETP.GEU.AND P6, PT, R8, -126, PT ;  /* 0xc2fc00000800780b */ /* 0x000fda0003fce000 */
[----:B------:R-:W-:-:S04]  /*12f0*/  @!P6 FMUL R8, R8, 0.5 ;  /* 0x3f0000000808e820 */ /* 0x000fc80000400000 */
[----:B------:R-:W0:Y:S01]  /*1300*/  MUFU.EX2 R95, R8 ;  /* 0x00000008005f7308 */ /* 0x000e220000000800 */
[----:B------:R-:W-:-:S04]  /*1310*/  FADD R35, -R35, R14 ;  /* 0x0000000e23237221 */ /* 0x000fc80000000100 */
[----:B------:R-:W-:Y:S01]  /*1320*/  FMUL R35, R35, 1.4426950216293334961 ;  /* 0x3fb8aa3b23237820 */ /* 0x000fe20000400000 */
[----:B0-----:R-:W-:-:S04]  /*1330*/  @!P6 FMUL R95, R95, R95 ;  /* 0x0000005f5f5fe220 */ /* 0x001fc80000400000 */
[----:B------:R-:W-:-:S13]  /*1340*/  FSETP.GEU.AND P6, PT, R35, -126, PT ;  /* 0xc2fc00002300780b */ /* 0x000fda0003fce000 */
[----:B------:R-:W-:-:S04]  /*1350*/  @!P6 FMUL R35, R35, 0.5 ;  /* 0x3f0000002323e820 */ /* 0x000fc80000400000 */
[----:B------:R-:W0:Y:S01]  /*1360*/  MUFU.EX2 R99, R35 ;  /* 0x0000002300637308 */ /* 0x000e220000000800 */
[----:B-----5:R-:W-:-:S04]  /*1370*/  FADD R6, -R41, R12 ;  /* 0x0000000c29067221 */ /* 0x020fc80000000100 */
[----:B------:R-:W-:Y:S01]  /*1380*/  FMUL R10, R6, 1.4426950216293334961 ;  /* 0x3fb8aa3b060a7820 */ /* 0x000fe20000400000 */
[----:B0-----:R-:W-:-:S04]  /*1390*/  @!P6 FMUL R99, R99, R99 ;  /* 0x000000636363e220 */ /* 0x001fc80000400000 */
[----:B------:R-:W-:-:S13]  /*13a0*/  FSETP.GEU.AND P6, PT, R10, -126, PT ;  /* 0xc2fc00000a00780b */ /* 0x000fda0003fce000 */
[----:B------:R-:W-:-:S04]  /*13b0*/  @!P6 FMUL R10, R10, 0.5 ;  /* 0x3f0000000a0ae820 */ /* 0x000fc80000400000 */
[----:B-1----:R-:W0:Y:S01]  /*13c0*/  MUFU.EX2 R20, R10 ;  /* 0x0000000a00147308 */ /* 0x002e220000000800 */
        /* <DEDUP_REMOVED lines=44> */
[----:B------:R-:W-:Y:S02]  /*1690*/  USHF.R.U32.HI UR4, URZ, 0x4, UR16 ;  /* 0x000000043f047899 */ /* 0x000fe40008011610 */
[----:B------:R-:W-:Y:S02]  /*16a0*/  UIADD3 UR5, UR16, 0x20, URZ ;  /* 0x0000002010057890 */ /* 0x000fe4000fffe03f */
[----:B------:R-:W-:Y:S01]  /*16b0*/  UIADD3 UR6, UR16, 0x40, URZ ;  /* 0x0000004010067890 */ /* 0x000fe2000fffe03f */
[----:B0-----:R-:W-:Y:S01]  /*16c0*/  @!P6 FMUL R17, R17, R17 ;  /* 0x000000111111e220 */ /* 0x001fe20000400000 */
[----:B------:R-:W-:Y:S01]  /*16d0*/  FSETP.GEU.AND P6, PT, R25, -126, PT ;  /* 0xc2fc00001900780b */ /* 0x000fe20003fce000 */
[----:B------:R-:W-:Y:S02]  /*16e0*/  UIADD3 UR7, UR16, 0x60, URZ ;  /* 0x0000006010077890 */ /* 0x000fe4000fffe03f */
[----:B------:R-:W-:-:S02]  /*16f0*/  UIADD3 UR11, UR16, 0x2060, URZ ;  /* 0x00002060100b7890 */ /* 0x000fc4000fffe03f */
[----:B------:R-:W-:Y:S02]  /*1700*/  UIADD3 UR8, UR16, 0x2000, URZ ;  /* 0x0000200010087890 */ /* 0x000fe4000fffe03f */
[----:B------:R-:W-:Y:S02]  /*1710*/  USGXT.U32 UR4, UR4, 0xe ;  /* 0x0000000e0404789a */ /* 0x000fe40008000000 */
[----:B------:R-:W-:Y:S02]  /*1720*/  UIADD3 UR9, UR16, 0x2020, URZ ;  /* 0x0000202010097890 */ /* 0x000fe4000fffe03f */
[----:B------:R-:W-:Y:S02]  /*1730*/  USHF.R.U32.HI UR5, URZ, 0x4, UR5 ;  /* 0x000000043f057899 */ /* 0x000fe40008011605 */
[----:B------:R-:W-:Y:S02]  /*1740*/  UIADD3 UR10, UR16, 0x2040, URZ ;  /* 0x00002040100a7890 */ /* 0x000fe4000fffe03f */
[----:B------:R-:W-:-:S02]  /*1750*/  USHF.R.U32.HI UR6, URZ, 0x4, UR6 ;  /* 0x000000043f067899 */ /* 0x000fc40008011606 */
[----:B------:R-:W-:Y:S02]  /*1760*/  USHF.R.U32.HI UR7, URZ, 0x4, UR7 ;  /* 0x000000043f077899 */ /* 0x000fe40008011607 */
[----:B------:R-:W-:Y:S01]  /*1770*/  USHF.R.U32.HI UR12, URZ, 0x4, UR11 ;  /* 0x000000043f0c7899 */ /* 0x000fe2000801160b */
[----:B------:R-:W-:Y:S01]  /*1780*/  @!P6 FMUL R25, R25, 0.5 ;  /* 0x3f0000001919e820 */ /* 0x000fe20000400000 */
[----:B------:R-:W-:Y:S02]  /*1790*/  USHF.R.U32.HI UR8, URZ, 0x4, UR8 ;  /* 0x000000043f087899 */ /* 0x000fe40008011608 */
[----:B------:R-:W-:Y:S02]  /*17a0*/  ULOP3.LUT UR11, UR4, 0x2000000, URZ, 0xfc, !UPT ;  /* 0x02000000040b7892 */ /* 0x000fe4000f8efc3f */
[----:B------:R-:W-:Y:S02]  /*17b0*/  USHF.R.U32.HI UR9, URZ, 0x4, UR9 ;  /* 0x000000043f097899 */ /* 0x000fe40008011609 */
[----:B------:R-:W-:-:S02]  /*17c0*/  USGXT.U32 UR4, UR5, 0xe ;  /* 0x0000000e0504789a */ /* 0x000fc40008000000 */
[----:B------:R-:W-:Y:S02]  /*17d0*/  USHF.R.U32.HI UR10, URZ, 0x4, UR10 ;  /* 0x000000043f0a7899 */ /* 0x000fe4000801160a */
[----:B------:R-:W-:Y:S02]  /*17e0*/  USGXT.U32 UR5, UR6, 0xe ;  /* 0x0000000e0605789a */ /* 0x000fe40008000000 */
[----:B------:R-:W-:Y:S02]  /*17f0*/  USGXT.U32 UR6, UR7, 0xe ;  /* 0x0000000e0706789a */ /* 0x000fe40008000000 */
[----:B------:R-:W-:Y:S01]  /*1800*/  USGXT.U32 UR7, UR8, 0xe ;  /* 0x0000000e0807789a */ /* 0x000fe20008000000 */
[----:B------:R0:W1:Y:S01]  /*1810*/  MUFU.EX2 R10, R25 ;  /* 0x00000019000a7308 */ /* 0x0000620000000800 */
[----:B------:R-:W-:Y:S02]  /*1820*/  USGXT.U32 UR8, UR9, 0xe ;  /* 0x0000000e0908789a */ /* 0x000fe40008000000 */
[----:B------:R-:W-:-:S02]  /*1830*/  USGXT.U32 UR9, UR10, 0xe ;  /* 0x0000000e0a09789a */ /* 0x000fc40008000000 */
[----:B------:R-:W-:Y:S02]  /*1840*/  USGXT.U32 UR10, UR12, 0xe ;  /* 0x0000000e0c0a789a */ /* 0x000fe40008000000 */
[----:B------:R-:W-:Y:S01]  /*1850*/  ULOP3.LUT UR12, UR4, 0x2000000, URZ, 0xfc, !UPT ;  /* 0x02000000040c7892 */ /* 0x000fe2000f8efc3f */
[----:B0-----:R-:W-:Y:S01]  /*1860*/  WARPGROUP.ARRIVE ;  /* 0x00000000000079c5 */ /* 0x001fe20000000000 */
[----:B------:R-:W-:Y:S01]  /*1870*/  ULOP3.LUT UR14, UR5, 0x2000000, URZ, 0xfc, !UPT ;  /* 0x02000000050e7892 */ /* 0x000fe2000f8efc3f */
[----:B------:R-:W-:Y:S02]  /*1880*/  UMOV UR4, UR11 ;  /* 0x0000000b00047c82 */ /* 0x000fe40008000000 */
[----:B------:R-:W-:Y:S01]  /*1890*/  UMOV UR5, 0x40000040 ;  /* 0x4000004000057882 */ /* 0x000fe20000000000 */
[----:B------:R-:W-:Y:S02]  /*18a0*/  ULOP3.LUT UR20, UR6, 0x2000000, URZ, 0xfc, !UPT ;  /* 0x0200000006147892 */ /* 0x000fe4000f8efc3f */
[----:B------:R-:W-:Y:S01]  /*18b0*/  ULOP3.LUT UR24, UR7, 0x2000000, URZ, 0xfc, !UPT ;  /* 0x0200000007187892 */ /* 0x000fe2000f8efc3f */
[----:B------:R-:W-:-:S02]  /*18c0*/  UMOV UR6, UR4 ;  /* 0x0000000400067c82 */ /* 0x000fc40008000000 */
[----:B------:R-:W-:Y:S02]  /*18d0*/  UMOV UR7, UR5 ;  /* 0x0000000500077c82 */ /* 0x000fe40008000000 */
[----:B------:R-:W-:Y:S01]  /*18e0*/  HGMMA.64x64x16.F32.BF16 R24, gdesc[UR4], RZ, !UPT ;  /* 0x00e00000041879f0 */ /* 0x000fe2000c7018ff */
[----:B------:R-:W-:Y:S02]  /*18f0*/  ULOP3.LUT UR28, UR8, 0x2000000, URZ, 0xfc, !UPT ;  /* 0x02000000081c7892 */ /* 0x000fe4000f8efc3f */
[----:B------:R-:W-:Y:S01]  /*1900*/  ULOP3.LUT UR32, UR9, 0x2000000, URZ, 0xfc, !UPT ;  /* 0x0200000009207892 */ /* 0x000fe2000f8efc3f */
[----:B------:R-:W-:Y:S02]  /*1910*/  UMOV UR8, UR12 ;  /* 0x0000000c00087c82 */ /* 0x000fe40008000000 */
[----:B------:R-:W-:Y:S01]  /*1920*/  UMOV UR9, 0x40000040 ;  /* 0x4000004000097882 */ /* 0x000fe20000000000 */
[----:B------:R-:W-:Y:S01]  /*1930*/  ULOP3.LUT UR36, UR10, 0x2000000, URZ, 0xfc, !UPT ;  /* 0x020000000a247892 */ /* 0x000fe2000f8efc3f */
[----:B------:R-:W-:-:S02]  /*1940*/  UMOV UR11, UR9 ;  /* 0x00000009000b7c82 */ /* 0x000fc40008000000 */
[----:B------:R-:W-:Y:S02]  /*1950*/  UMOV UR10, UR8 ;  /* 0x00000008000a7c82 */ /* 0x000fe40008000000 */
[----:B------:R-:W-:Y:S01]  /*1960*/  HGMMA.64x64x16.F32.BF16 R24, gdesc[UR8], R24 ;  /* 0x00e00000081879f0 */ /* 0x000fe20008701818 */
[----:B------:R-:W-:Y:S01]  /*1970*/  UMOV UR12, UR14 ;  /* 0x0000000e000c7c82 */ /* 0x000fe20008000000 */
[----:B------:R-:W-:Y:S01]  /*1980*/  UMOV UR13, 0x40000040 ;  /* 0x40000040000d7882 */ /* 0x000fe20000000000 */
[----:B------:R-:W-:Y:S01]  /*1990*/  UMOV UR14, UR12 ;  /* 0x0000000c000e7c82 */ /* 0x000fe20008000000 */
[----:B------:R-:W-:Y:S02]  /*19a0*/  UMOV UR15, UR13 ;  /* 0x0000000d000f7c82 */ /* 0x000fe40008000000 */
[----:B------:R-:W-:Y:S01]  /*19b0*/  HGMMA.64x64x16.F32.BF16 R24, gdesc[UR12], R24 ;  /* 0x00e000000c1879f0 */ /* 0x000fe20008701818 */
[----:B------:R-:W-:Y:S01]  /*19c0*/  UMOV UR21, 0x40000040 ;  /* 0x4000004000157882 */ /* 0x000fe20000000000 */
[----:B------:R-:W-:Y:S01]  /*19d0*/  UMOV UR22, UR20 ;  /* 0x0000001400167c82 */ /* 0x000fe20008000000 */
[----:B------:R-:W-:Y:S01]  /*19e0*/  UMOV UR23, UR21 ;  /* 0x0000001500177c82 */ /* 0x000fe20008000000 */
[----:B------:R-:W-:Y:S01]  /*19f0*/  UMOV UR25, 0x40000040 ;  /* 0x4000004000197882 */ /* 0x000fe20000000000 */
[----:B------:R-:W-:Y:S01]  /*1a00*/  HGMMA.64x64x16.F32.BF16 R24, gdesc[UR20], R24 ;  /* 0x00e00000141879f0 */ /* 0x000fe20008701818 */
        /* <DEDUP_REMOVED lines=14> */
[----:B------:R-:W-:-:S04]  /*1af0*/  FADD R79, -R79, R14 ;  /* 0x0000000e4f4f7221 */ /* 0x000fc80000000100 */
[----:B------:R-:W-:Y:S01]  /*1b00*/  FMUL R79, R79, 1.4426950216293334961 ;  /* 0x3fb8aa3b4f4f7820 */ /* 0x000fe20000400000 */
[----:B-1----:R-:W-:-:S04]  /*1b10*/  @!P6 FMUL R10, R10, R10 ;  /* 0x0000000a0a0ae220 */ /* 0x002fc80000400000 */
[----:B------:R-:W-:Y:S01]  /*1b20*/  FSETP.GEU.AND P6, PT, R79, -126, PT ;  /* 0xc2fc00004f00780b */ /* 0x000fe20003fce000 */
[----:B------:R-:W-:-:S12]  /*1b30*/  HGMMA.64x64x16.F32.BF16 R24, gdesc[UR36], R24, gsb0 ;  /* 0x00e00000241879f0 */ /* 0x000fd80008001818 */
[----:B------:R-:W-:Y:S01]  /*1b40*/  @!P6 FMUL R79, R79, 0.5 ;  /* 0x3f0000004f4fe820 */ /* 0x000fe20000400000 */
[----:B------:R-:W-:Y:S02]  /*1b50*/  WARPGROUP.DEPBAR.LE gsb0, 0x0 ;  /* 0x00008000000079c5 */ /* 0x000fe40000010000 */
[----:B------:R-:W-:Y:S02]  /*1b60*/  FMUL R53, R27, R18 ;  /* 0x000000121b357220 */ /* 0x000fe40000400000 */
[----:B------:R-:W0:Y:S01]  /*1b70*/  MUFU.EX2 R18, R79 ;  /* 0x0000004f00127308 */ /* 0x000e220000000800 */
[----:B------:R-:W-:Y:S01]  /*1b80*/  FMUL R29, R29, R20 ;  /* 0x000000141d1d7220 */ /* 0x000fe20000400000 */
[----:B------:R-:W-:Y:S01]  /*1b90*/  FADD R20, -R73, R12 ;  /* 0x0000000c49147221 */ /* 0x000fe20000000100 */
[----:B------:R-:W-:-:S03]  /*1ba0*/  FMUL R52, R26, R93 ;  /* 0x0000005d1a347220 */ /* 0x000fc60000400000 */
[----:B------:R-:W-:Y:S01]  /*1bb0*/  FMUL R26, R20, 1.4426950216293334961 ;  /* 0x3fb8aa3b141a7820 */ /* 0x000fe20000400000 */
[----:B0-----:R-:W-:-:S04]  /*1bc0*/  @!P6 FMUL R18, R18, R18 ;  /* 0x000000121212e220 */ /* 0x001fc80000400000 */
[----:B------:R-:W-:Y:S01]  /*1bd0*/  FSETP.GEU.AND P6, PT, R26, -126, PT ;  /* 0xc2fc00001a00780b */ /* 0x000fe20003fce000 */
[----:B------:R-:W-:-:S12]  /*1be0*/  FMUL R22, R25, R22 ;  /* 0x0000001619167220 */ /* 0x000fd80000400000 */
        /* <DEDUP_REMOVED lines=8> */
[----:B------:R-:W-:Y:S01]  /*1c70*/  FADD R20, -R75, R12 ;  /* 0x0000000c4b147221 */ /* 0x000fe20000000100 */
[----:B------:R-:W-:Y:S02]  /*1c80*/  P2R R88, PR, RZ, 0x20 ;  /* 0x00000020ff587803 */ /* 0x000fe40000000000 */
[----:B------:R-:W-:Y:S01]  /*1c90*/  ISETP.GE.AND P5, PT, R71, R64, PT ;  /* 0x000000404700720c */ /* 0x000fe20003fa6270 */
        /* <DEDUP_REMOVED lines=8> */
[----:B------:R-:W-:Y:S02]  /*1d20*/  FSETP.GEU.AND P6, PT, R75, -126, PT ;  /* 0xc2fc00004b00780b */ /* 0x000fe40003fce000 */
[----:B------:R-:W-:-:S11]  /*1d30*/  P2R R96, PR, RZ, 0x10 ;  /* 0x00000010ff607803 */ /* 0x000fd60000000000 */
[----:B------:R-:W-:-:S04]  /*1d40*/  @!P6 FMUL R75, R75, 0.5 ;  /* 0x3f0000004b4be820 */ /* 0x000fc80000400000 */
[----:B------:R-:W0:Y:S01]  /*1d50*/  MUFU.EX2 R26, R75 ;  /* 0x0000004b001a7308 */ /* 0x000e220000000800 */
[----:B------:R-:W-:Y:S01]  /*1d60*/  ISETP.GE.AND P4, PT, R23, R64, PT ;  /* 0x000000401700720c */ /* 0x000fe20003f86270 */
        /* <DEDUP_REMOVED lines=26> */
[--C-:B------:R-:W-:Y:S01]  /*1f10*/  FADD R67, -R83, R12.reuse ;  /* 0x0000000c53437221 */ /* 0x100fe20000000100 */
[----:B------:R-:W-:Y:S01]  /*1f20*/  FADD R12, -R85, R12 ;  /* 0x0000000c550c7221 */ /* 0x000fe20000000100 */
[--C-:B------:R-:W-:Y:S01]  /*1f30*/  FADD R83, -R83, R14.reuse ;  /* 0x0000000e53537221 */ /* 0x100fe20000000100 */
[--C-:B------:R-:W-:Y:S01]  /*1f40*/  FADD R85, -R85, R14.reuse ;  /* 0x0000000e55557221 */ /* 0x100fe20000000100 */
[--C-:B------:R-:W-:Y:S01]  /*1f50*/  FADD R87, -R87, R14.reuse ;  /* 0x0000000e57577221 */ /* 0x100fe20000000100 */
[----:B------:R-:W-:Y:S01]  /*1f60*/  FADD R89, -R89, R14 ;  /* 0x0000000e59597221 */ /* 0x000fe20000000100 */
[----:B------:R-:W-:Y:S01]  /*1f70*/  FMUL R14, R67, 1.4426950216293334961 ;  /* 0x3fb8aa3b430e7820 */ /* 0x000fe20000400000 */
[----:B0-----:R-:W-:-:S04]  /*1f80*/  @!P6 FMUL R84, R84, R84 ;  /* 0x000000545454e220 */ /* 0x001fc80000400000 */
[----:B------:R-:W-:-:S13]  /*1f90*/  FSETP.GEU.AND P6, PT, R14, -126, PT ;  /* 0xc2fc00000e00780b */ /* 0x000fda0003fce000 */
[----:B------:R-:W-:-:S04]  /*1fa0*/  @!P6 FMUL R14, R14, 0.5 ;  /* 0x3f0000000e0ee820 */ /* 0x000fc80000400000 */
[----:B------:R-:W0:Y:S01]  /*1fb0*/  MUFU.EX2 R67, R14 ;  /* 0x0000000e00437308 */ /* 0x000e220000000800 */
        /* <DEDUP_REMOVED lines=22> */
[----:B------:R-:W-:Y:S01]  /*2120*/  FSETP.GEU.AND P6, PT, R89, -126, PT ;  /* 0xc2fc00005900780b */ /* 0x000fe20003fce000 */
[----:B------:R-:W-:Y:S02]  /*2130*/  IMAD.U32 R77, R4, 0x10000, RZ ;  /* 0x00010000044d7824 */ /* 0x000fe400078e00ff */
[----:B------:R-:W-:Y:S02]  /*2140*/  IMAD.U32 R79, R5, 0x10000, RZ ;  /* 0x00010000054f7824 */ /* 0x000fe400078e00ff */
[----:B------:R-:W-:Y:S01]  /*2150*/  FMUL R18, R39, R18 ;  /* 0x0000001227127220 */ /* 0x000fe20000400000 */
[----:B------:R-:W-:-:S07]  /*2160*/  FMUL R22, R22, R77 ;  /* 0x0000004d16167220 */ /* 0x000fce0000400000 */
[----:B------:R-:W-:-:S04]  /*2170*/  @!P6 FMUL R89, R89, 0.5 ;  /* 0x3f0000005959e820 */ /* 0x000fc80000400000 */
[----:B------:R-:W0:Y:S01]  /*2180*/  MUFU.EX2 R86, R89 ;  /* 0x0000005900567308 */ /* 0x000e220000000800 */
[----:B------:R-:W-:Y:S01]  /*2190*/  FMUL R5, R53, R79 ;  /* 0x0000004f35057220 */ /* 0x000fe20000400000 */
[----:B------:R-:W-:Y:S01]  /*21a0*/  FMUL R40, R40, R25 ;  /* 0x0000001928287220 */ /* 0x000fe20000400000 */
[----:B------:R-:W-:Y:S01]  /*21b0*/  FMUL R42, R42, R27 ;  /* 0x0000001b2a2a7220 */ /* 0x000fe20000400000 */
[----:B------:R-:W-:Y:S01]  /*21c0*/  FMUL R36, R36, R15 ;  /* 0x0000000f24247220 */ /* 0x000fe20000400000 */
[----:B------:R-:W-:Y:S01]  /*21d0*/  FMUL R38, R38, R17 ;  /* 0x0000001126267220 */ /* 0x000fe20000400000 */
[----:B------:R-:W-:Y:S01]  /*21e0*/  FMUL R15, R18, R79 ;  /* 0x0000004f120f7220 */ /* 0x000fe20000400000 */
[----:B------:R-:W-:Y:S01]  /*21f0*/  SEL R22, R22, RZ, !P4 ;  /* 0x000000ff16167207 */ /* 0x000fe20006000000 */
[----:B------:R-:W-:Y:S01]  /*2200*/  FMUL R18, R40, R77 ;  /* 0x0000004d28127220 */ /* 0x000fe20000400000 */
[----:B------:R-:W-:Y:S01]  /*2210*/  SEL R5, R5, RZ, !P4 ;  /* 0x000000ff05057207 */ /* 0x000fe20006000000 */
[----:B------:R-:W-:Y:S01]  /*2220*/  FMUL R17, R42, R79 ;  /* 0x0000004f2a117220 */ /* 0x000fe20000400000 */
[----:B------:R-:W-:Y:S01]  /*2230*/  ISETP.NE.AND P4, PT, R96, RZ, PT ;  /* 0x000000ff6000720c */ /* 0x000fe20003f85270 */
[----:B------:R-:W-:Y:S01]  /*2240*/  FMUL R12, R49, R12 ;  /* 0x0000000c310c7220 */ /* 0x000fe20000400000 */
[----:B------:R-:W-:Y:S01]  /*2250*/  FMUL R14, R51, R14 ;  /* 0x0000000e330e7220 */ /* 0x000fe20000400000 */
[----:B------:R-:W-:Y:S01]  /*2260*/  FMUL R16, R31, R16 ;  /* 0x000000101f107220 */ /* 0x000fe20000400000 */
[----:B------:R-:W-:Y:S01]  /*2270*/  SEL R18, R18, RZ, !P4 ;  /* 0x000000ff12127207 */ /* 0x000fe20006000000 */
[----:B------:R-:W-:Y:S01]  /*2280*/  FMUL R26, R43, R26 ;  /* 0x0000001a2b1a7220 */ /* 0x000fe20000400000 */
[----:B------:R-:W-:Y:S01]  /*2290*/  SEL R17, R17, RZ, !P4 ;  /* 0x000000ff11117207 */ /* 0x000fe20006000000 */
[----:B------:R-:W-:Y:S01]  /*22a0*/  FMUL R12, R12, R77 ;  /* 0x0000004d0c0c7220 */ /* 0x000fe20000400000 */
[----:B------:R-:W-:Y:S01]  /*22b0*/  FMUL R34, R34, R21 ;  /* 0x0000001522227220 */ /* 0x000fe20000400000 */
[----:B------:R-:W-:Y:S01]  /*22c0*/  ISETP.NE.AND P4, PT, R88, RZ, PT ;  /* 0x000000ff5800720c */ /* 0x000fe20003f85270 */
[----:B------:R-:W-:Y:S01]  /*22d0*/  FMUL R14, R14, R79 ;  /* 0x0000004f0e0e7220 */ /* 0x000fe20000400000 */
[----:B0-----:R-:W-:Y:S01]  /*22e0*/  @!P6 FMUL R86, R86, R86 ;  /* 0x000000565656e220 */ /* 0x001fe20000400000 */
[----:B------:R-:W-:Y:S01]  /*22f0*/  FMUL R29, R29, R77 ;  /* 0x0000004d1d1d7220 */ /* 0x000fe20000400000 */
[----:B------:R-:W-:Y:S01]  /*2300*/  FMUL R16, R16, R79 ;  /* 0x0000004f10107220 */ /* 0x000fe20000400000 */
[----:B------:R-:W-:Y:S01]  /*2310*/  ISETP.GE.AND P6, PT, R13, R64, PT ;  /* 0x000000400d00720c */ /* 0x000fe20003fc6270 */
[----:B------:R-:W-:Y:S01]  /*2320*/  FMUL R32, R32, R19 ;  /* 0x0000001320207220 */ /* 0x000fe20000400000 */
[----:B------:R-:W-:Y:S01]  /*2330*/  FMUL R25, R26, R79 ;  /* 0x0000004f1a197220 */ /* 0x000fe20000400000 */
[----:B------:R-:W-:Y:S01]  /*2340*/  FMUL R24, R24, R91 ;  /* 0x0000005b18187220 */ /* 0x000fe20000400000 */
[----:B------:R-:W-:Y:S01]  /*2350*/  FMUL R19, R34, R79 ;  /* 0x0000004f22137220 */ /* 0x000fe20000400000 */
[----:B------:R-:W-:Y:S01]  /*2360*/  SEL R26, R12, RZ, !P4 ;  /* 0x000000ff0c1a7207 */ /* 0x000fe20006000000 */
[----:B------:R-:W-:Y:S01]  /*2370*/  IMAD.SHL.U32 R12, R65, 0x2, RZ ;  /* 0x00000002410c7824 */ /* 0x000fe200078e00ff */
[----:B------:R-:W-:Y:S01]  /*2380*/  SEL R34, R14, RZ, !P4 ;  /* 0x000000ff0e227207 */ /* 0x000fe20006000000 */
[-C--:B------:R-:W-:Y:S01]  /*2390*/  FMUL R32, R32, R77.reuse ;  /* 0x0000004d20207220 */ /* 0x080fe20000400000 */
[--C-:B------:R-:W-:Y:S01]  /*23a0*/  SHF.R.U32.HI R14, RZ, 0x2, R65.reuse ;  /* 0x00000002ff0e7819 */ /* 0x100fe20000011641 */
[----:B------:R-:W-:Y:S01]  /*23b0*/  FMUL R24, R24, R77 ;  /* 0x0000004d18187220 */ /* 0x000fe20000400000 */
[----:B------:R-:W-:Y:S01]  /*23c0*/  SEL R13, R29, RZ, !P6 ;  /* 0x000000ff1d0d7207 */ /* 0x000fe20007000000 */
[----:B------:R-:W-:Y:S01]  /*23d0*/  FMUL R4, R52, R79 ;  /* 0x0000004f34047220 */ /* 0x000fe20000400000 */
[----:B------:R-:W-:Y:S01]  /*23e0*/  SEL R16, R16, RZ, !P6 ;  /* 0x000000ff10107207 */ /* 0x000fe20007000000 */
[----:B------:R-:W-:Y:S01]  /*23f0*/  FMUL R6, R35, R6 ;  /* 0x0000000623067220 */ /* 0x000fe20000400000 */
[----:B------:R-:W-:Y:S01]  /*2400*/  ISETP.GE.AND P6, PT, R11, R64, PT ;  /* 0x000000400b00720c */ /* 0x000fe20003fc6270 */
[----:B------:R-:W-:Y:S01]  /*2410*/  FMUL R48, R48, R67 ;  /* 0x0000004330307220 */ /* 0x000fe20000400000 */
[----:B------:R-:W-:Y:S01]  /*2420*/  FMUL R50, R50, R73 ;  /* 0x0000004932327220 */ /* 0x000fe20000400000 */
[----:B------:R-:W-:Y:S01]  /*2430*/  FMUL R20, R41, R20 ;  /* 0x0000001429147220 */ /* 0x000fe20000400000 */
[----:B------:R-:W-:Y:S01]  /*2440*/  FMUL R44, R44, R23 ;  /* 0x000000172c2c7220 */ /* 0x000fe20000400000 */
[----:B------:R-:W-:-:S02]  /*2450*/  SHF.R.U32.HI R23, RZ, 0x1, R65 ;  /* 0x00000001ff177819 */ /* 0x000fc40000011641 */
[----:B------:R-:W-:Y:S02]  /*2460*/  SGXT.U32 R14, R14, 0x3 ;  /* 0x000000030e0e781a */ /* 0x000fe40000000000 */
[----:B------:R-:W-:Y:S01]  /*2470*/  LOP3.LUT R35, R12, 0x6, RZ, 0xc0, !PT ;  /* 0x000000060c237812 */ /* 0x000fe200078ec0ff */
[----:B------:R-:W-:Y:S01]  /*2480*/  FMUL R21, R6, R79 ;  /* 0x0000004f06157220 */ /* 0x000fe20000400000 */
[----:B------:R-:W-:Y:S01]  /*2490*/  SEL R11, R32, RZ, !P6 ;  /* 0x000000ff200b7207 */ /* 0x000fe20007000000 */
[----:B------:R-:W-:Y:S01]  /*24a0*/  FMUL R48, R48, R77 ;  /* 0x0000004d30307220 */ /* 0x000fe20000400000 */
[----:B------:R-:W-:Y:S01]  /*24b0*/  SEL R19, R19, RZ, !P6 ;  /* 0x000000ff13137207 */ /* 0x000fe20007000000 */
[----:B------:R-:W-:Y:S01]  /*24c0*/  FMUL R50, R50, R79 ;  /* 0x0000004f32327220 */ /* 0x000fe20000400000 */
[----:B------:R-:W-:Y:S01]  /*24d0*/  SEL R24, R24, RZ, !P3 ;  /* 0x000000ff18187207 */ /* 0x000fe20005800000 */
[----:B------:R-:W-:Y:S01]  /*24e0*/  FMUL R10, R37, R10 ;  /* 0x0000000a250a7220 */ /* 0x000fe20000400000 */
[----:B------:R-:W-:Y:S01]  /*24f0*/  SEL R4, R4, RZ, !P3 ;  /* 0x000000ff04047207 */ /* 0x000fe20005800000 */
[----:B------:R-:W-:Y:S01]  /*2500*/  FMUL R20, R20, R77 ;  /* 0x0000004d14147220 */ /* 0x000fe20000400000 */
[----:B------:R-:W-:Y:S01]  /*2510*/  ISETP.GE.AND P6, PT, R7, R64, PT ;  /* 0x000000400700720c */ /* 0x000fe20003fc6270 */
[----:B------:R-:W-:Y:S01]  /*2520*/  FMUL R28, R28, R95 ;  /* 0x0000005f1c1c7220 */ /* 0x000fe20000400000 */
[----:B------:R-:W-:-:S02]  /*2530*/  ISETP.NE.AND P3, PT, R97, RZ, PT ;  /* 0x000000ff6100720c */ /* 0x000fc40003f65270 */
[----:B------:R-:W-:Y:S02]  /*2540*/  LOP3.LUT R37, R14, 0x30, R23, 0xf8, !PT ;  /* 0x000000300e257812 */ /* 0x000fe400078ef817 */
[----:B------:R-:W-:Y:S01]  /*2550*/  LOP3.LUT R12, R35, 0x1, RZ, 0xfc, !PT ;  /* 0x00000001230c7812 */ /* 0x000fe200078efcff */
[----:B------:R-:W-:Y:S01]  /*2560*/  FMUL R28, R28, R77 ;  /* 0x0000004d1c1c7220 */ /* 0x000fe20000400000 */
[----:B------:R-:W-:Y:S02]  /*2570*/  SEL R7, R21, RZ, !P6 ;  /* 0x000000ff15077207 */ /* 0x000fe40007000000 */
[----:B------:R-:W-:Y:S02]  /*2580*/  SEL R48, R48, RZ, !P0 ;  /* 0x000000ff30307207 */ /* 0x000fe40004000000 */
[----:B------:R-:W-:Y:S01]  /*2590*/  SEL R50, R50, RZ, !P0 ;  /* 0x000000ff32327207 */ /* 0x000fe20004000000 */
[----:B------:R-:W-:Y:S01]  /*25a0*/  FMUL R30, R30, R99 ;  /* 0x000000631e1e7220 */ /* 0x000fe20000400000 */
[----:B------:R-:W-:Y:S01]  /*25b0*/  SEL R21, R20, RZ, !P3 ;  /* 0x000000ff14157207 */ /* 0x000fe20005800000 */
[----:B------:R-:W-:Y:S01]  /*25c0*/  IMAD.SHL.U32 R20, R65, 0x2, RZ ;  /* 0x0000000241147824 */ /* 0x000fe200078e00ff */
[----:B------:R-:W-:-:S02]  /*25d0*/  ISETP.GT.U32.AND P0, PT, R37, R12, PT ;  /* 0x0000000c2500720c */ /* 0x000fc40003f04070 */
[----:B------:R-:W-:Y:S01]  /*25e0*/  LOP3.LUT R12, R35, 0x8, RZ, 0xfc, !PT ;  /* 0x00000008230c7812 */ /* 0x000fe200078efcff */
[----:B------:R-:W-:Y:S01]  /*25f0*/  FMUL R30, R30, R79 ;  /* 0x0000004f1e1e7220 */ /* 0x000fe20000400000 */
[----:B------:R-:W-:Y:S02]  /*2600*/  SEL R22, R22, RZ, P0 ;  /* 0x000000ff16167207 */ /* 0x000fe40000000000 */
[----:B------:R-:W-:Y:S02]  /*2610*/  SEL R28, R28, RZ, !P5 ;  /* 0x000000ff1c1c7207 */ /* 0x000fe40006800000 */
[----:B------:R-:W-:Y:S02]  /*2620*/  ISETP.GT.U32.AND P0, PT, R37, R12, PT ;  /* 0x0000000c2500720c */ /* 0x000fe40003f04070 */
[----:B------:R-:W-:Y:S02]  /*2630*/  LOP3.LUT R20, R20, 0x6, RZ, 0xc0, !PT ;  /* 0x0000000614147812 */ /* 0x000fe400078ec0ff */
[----:B------:R-:W-:-:S02]  /*2640*/  SEL R28, R28, RZ, P0 ;  /* 0x000000ff1c1c7207 */ /* 0x000fc40000000000 */
[----:B------:R-:W-:Y:S02]  /*2650*/  SEL R30, R30, RZ, !P5 ;  /* 0x000000ff1e1e7207 */ /* 0x000fe40006800000 */
[----:B------:R-:W-:Y:S02]  /*2660*/  ISETP.GT.U32.AND P0, PT, R37, R20, PT ;  /* 0x000000142500720c */ /* 0x000fe40003f04070 */
[----:B------:R-:W-:Y:S02]  /*2670*/  LOP3.LUT R12, R35, 0x9, RZ, 0xfc, !PT ;  /* 0x00000009230c7812 */ /* 0x000fe400078efcff */
[----:B------:R-:W-:Y:S02]  /*2680*/  SEL R24, R24, RZ, P0 ;  /* 0x000000ff18187207 */ /* 0x000fe40000000000 */
[----:B------:R-:W-:Y:S02]  /*2690*/  SEL R30, R30, RZ, P0 ;  /* 0x000000ff1e1e7207 */ /* 0x000fe40000000000 */
[----:B------:R-:W-:-:S02]  /*26a0*/  ISETP.GT.U32.AND P0, PT, R37, R12, PT ;  /* 0x0000000c2500720c */ /* 0x000fc40003f04070 */
[----:B------:R-:W-:Y:S02]  /*26b0*/  LOP3.LUT R39, R37, 0x8, RZ, 0xfc, !PT ;  /* 0x0000000825277812 */ /* 0x000fe400078efcff */
[----:B------:R-:W-:Y:S02]  /*26c0*/  SEL R13, R13, RZ, P0 ;  /* 0x000000ff0d0d7207 */ /* 0x000fe40000000000 */
[----:B------:R-:W-:Y:S02]  /*26d0*/  ISETP.GT.U32.AND P0, PT, R39, R12, PT ;  /* 0x0000000c2700720c */ /* 0x000fe40003f04070 */
[----:B------:R-:W-:Y:S02]  /*26e0*/  LOP3.LUT R12, R35, 0x10, RZ, 0xfc, !PT ;  /* 0x00000010230c7812 */ /* 0x000fe400078efcff */
[----:B------:R-:W-:Y:S01]  /*26f0*/  SEL R31, R16, RZ, P0 ;  /* 0x000000ff101f7207 */ /* 0x000fe20000000000 */
[----:B------:R-:W-:Y:S01]  /*2700*/  FMUL R8, R33, R8 ;  /* 0x0000000821087220 */ /* 0x000fe20000400000 */
[----:B------:R-:W-:-:S02]  /*2710*/  ISETP.GT.U32.AND P0, PT, R37, R12, PT ;  /* 0x0000000c2500720c */ /* 0x000fc40003f04070 */
[----:B------:R-:W-:Y:S01]  /*2720*/  LOP3.LUT R14, R35, 0x11, RZ, 0xfc, !PT ;  /* 0x00000011230e7812 */ /* 0x000fe200078efcff */
[-C--:B------:R-:W-:Y:S01]  /*2730*/  FMUL R8, R8, R77.reuse ;  /* 0x0000004d08087220 */ /* 0x080fe20000400000 */
[----:B------:R-:W-:Y:S02]  /*2740*/  SEL R11, R11, RZ, P0 ;  /* 0x000000ff0b0b7207 */ /* 0x000fe40000000000 */
[----:B------:R-:W-:Y:S02]  /*2750*/  ISETP.GT.U32.AND P0, PT, R39, R12, PT ;  /* 0x0000000c2700720c */ /* 0x000fe40003f04070 */
[----:B------:R-:W-:Y:S02]  /*2760*/  SEL R6, R8, RZ, !P6 ;  /* 0x000000ff08067207 */ /* 0x000fe40007000000 */
[----:B------:R-:W-:Y:S02]  /*2770*/  SEL R23, R19, RZ, P0 ;  /* 0x000000ff13177207 */ /* 0x000fe40000000000 */
[----:B------:R-:W-:Y:S01]  /*2780*/  ISETP.GT.U32.AND P0, PT, R37, R14, PT ;  /* 0x0000000e2500720c */ /* 0x000fe20003f04070 */
[----:B------:R-:W-:Y:S01]  /*2790*/  FMUL R36, R36, R77 ;  /* 0x0000004d24247220 */ /* 0x000fe20000400000 */
[----:B------:R-:W-:-:S02]  /*27a0*/  ISETP.GE.AND P6, PT, R9, R64, PT ;  /* 0x000000400900720c */ /* 0x000fc40003fc6270 */
[----:B------:R-:W-:Y:S02]  /*27b0*/  SEL R12, R6, RZ, P0 ;  /* 0x000000ff060c7207 */ /* 0x000fe40000000000 */
[----:B------:R-:W-:Y:S02]  /*27c0*/  ISETP.GT.U32.AND P0, PT, R39, R14, PT ;  /* 0x0000000e2700720c */ /* 0x000fe40003f04070 */
[----:B------:R-:W-:Y:S01]  /*27d0*/  LOP3.LUT R6, R35, 0x18, RZ, 0xfc, !PT ;  /* 0x0000001823067812 */ /* 0x000fe200078efcff */
[----:B------:R-:W-:Y:S01]  /*27e0*/  FMUL R8, R38, R79 ;  /* 0x0000004f26087220 */ /* 0x000fe20000400000 */
[----:B------:R-:W-:Y:S02]  /*27f0*/  SEL R27, R7, RZ, P0 ;  /* 0x000000ff071b7207 */ /* 0x000fe40000000000 */
[----:B------:R-:W-:Y:S02]  /*2800*/  SEL R9, R36, RZ, !P6 ;  /* 0x000000ff24097207 */ /* 0x000fe40007000000 */
[----:B------:R-:W-:Y:S01]  /*2810*/  ISETP.GT.U32.AND P0, PT, R37, R6, PT ;  /* 0x000000062500720c */ /* 0x000fe20003f04070 */
[----:B------:R-:W-:Y:S01]  /*2820*/  FMUL R10, R10, R77 ;  /* 0x0000004d0a0a7220 */ /* 0x000fe20000400000 */
[----:B------:R-:W-:-:S02]  /*2830*/  SEL R8, R8, RZ, !P6 ;  /* 0x000000ff08087207 */ /* 0x000fc40007000000 */
[----:B------:R-:W-:Y:S02]  /*2840*/  SEL R14, R9, RZ, P0 ;  /* 0x000000ff090e7207 */ /* 0x000fe40000000000 */
[----:B------:R-:W-:Y:S02]  /*2850*/  ISETP.GT.U32.AND P0, PT, R39, R6, PT ;  /* 0x000000062700720c */ /* 0x000fe40003f04070 */
[----:B------:R-:W-:Y:S02]  /*2860*/  ISETP.NE.AND P5, PT, R92, RZ, PT ;  /* 0x000000ff5c00720c */ /* 0x000fe40003fa5270 */
[----:B------:R-:W-:Y:S02]  /*2870*/  LOP3.LUT R6, R35, 0x19, RZ, 0xfc, !PT ;  /* 0x0000001923067812 */ /* 0x000fe400078efcff */
[----:B------:R-:W-:Y:S02]  /*2880*/  SEL R29, R8, RZ, P0 ;  /* 0x000000ff081d7207 */ /* 0x000fe40000000000 */
[----:B------:R-:W-:-:S02]  /*2890*/  SEL R10, R10, RZ, !P5 ;  /* 0x000000ff0a0a7207 */ /* 0x000fc40006800000 */
[-C--:B------:R-:W-:Y:S02]  /*28a0*/  ISETP.GT.U32.AND P0, PT, R37, R6.reuse, PT ;  /* 0x000000062500720c */ /* 0x080fe40003f04070 */
[----:B------:R-:W-:Y:S02]  /*28b0*/  SEL R15, R15, RZ, !P5 ;  /* 0x000000ff0f0f7207 */ /* 0x000fe40006800000 */
[----:B------:R-:W-:Y:S02]  /*28c0*/  SEL R16, R10, RZ, P0 ;  /* 0x000000ff0a107207 */ /* 0x000fe40000000000 */
[----:B------:R-:W-:Y:S02]  /*28d0*/  ISETP.GT.U32.AND P0, PT, R39, R6, PT ;  /* 0x000000062700720c */ /* 0x000fe40003f04070 */
[----:B------:R-:W-:Y:S02]  /*28e0*/  LOP3.LUT R6, R35, 0x20, RZ, 0xfc, !PT ;  /* 0x0000002023067812 */ /* 0x000fe400078efcff */
[----:B------:R-:W-:-:S02]  /*28f0*/  SEL R32, R15, RZ, P0 ;  /* 0x000000ff0f207207 */ /* 0x000fc40000000000 */
[----:B------:R-:W-:-:S04]  /*2900*/  ISETP.GT.U32.AND P0, PT, R37, R6, PT ;  /* 0x000000062500720c */ /* 0x000fc80003f04070 */
[----:B------:R-:W-:Y:S02]  /*2910*/  SEL R18, R18, RZ, P0 ;  /* 0x000000ff12127207 */ /* 0x000fe40000000000 */
[----:B------:R-:W-:Y:S02]  /*2920*/  ISETP.GT.U32.AND P0, PT, R39, R6, PT ;  /* 0x000000062700720c */ /* 0x000fe40003f04070 */
[----:B------:R-:W-:Y:S02]  /*2930*/  LOP3.LUT R6, R35, 0x21, RZ, 0xfc, !PT ;  /* 0x0000002123067812 */ /* 0x000fe400078efcff */
[----:B------:R-:W-:Y:S02]  /*2940*/  SEL R33, R17, RZ, P0 ;  /* 0x000000ff11217207 */ /* 0x000fe40000000000 */
[----:B------:R-:W-:Y:S01]  /*2950*/  ISETP.GT.U32.AND P0, PT, R37, R6, PT ;  /* 0x000000062500720c */ /* 0x000fe20003f04070 */
[----:B------:R-:W-:Y:S01]  /*2960*/  FMUL R44, R44, R77 ;  /* 0x0000004d2c2c7220 */ /* 0x000fe20000400000 */
[----:B------:R-:W-:-:S02]  /*2970*/  SEL R25, R25, RZ, !P3 ;  /* 0x000000ff19197207 */ /* 0x000fc40005800000 */
[----:B------:R-:W-:Y:S01]  /*2980*/  SEL R15, R21, RZ, P0 ;  /* 0x000000ff150f7207 */ /* 0x000fe20000000000 */
[----:B------:R-:W-:Y:S01]  /*2990*/  FMUL R46, R46, R71 ;  /* 0x000000472e2e7220 */ /* 0x000fe20000400000 */
[----:B------:R-:W-:Y:S02]  /*29a0*/  ISETP.GT.U32.AND P0, PT, R39, R6, PT ;  /* 0x000000062700720c */ /* 0x000fe40003f04070 */
[----:B------:R-:W-:Y:S01]  /*29b0*/  LOP3.LUT R6, R35, 0x28, RZ, 0xfc, !PT ;  /* 0x0000002823067812 */ /* 0x000fe200078efcff */
[----:B------:R-:W-:Y:S01]  /*29c0*/  FMUL R46, R46, R79 ;  /* 0x0000004f2e2e7220 */ /* 0x000fe20000400000 */
[----:B------:R-:W-:Y:S01]  /*29d0*/  SEL R21, R25, RZ, P0 ;  /* 0x000000ff19157207 */ /* 0x000fe20000000000 */
[----:B------:R-:W-:Y:S01]  /*29e0*/  FMUL R80, R45, R80 ;  /* 0x000000502d507220 */ /* 0x000fe20000400000 */
[----:B------:R-:W-:Y:S02]  /*29f0*/  SEL R44, R44, RZ, !P2 ;  /* 0x000000ff2c2c7207 */ /* 0x000fe40005000000 */
        /* <DEDUP_REMOVED lines=8> */
[----:B------:R-:W-:Y:S02]  /*2a80*/  SEL R46, R46, RZ, P0 ;  /* 0x000000ff2e2e7207 */ /* 0x000fe40000000000 */
[----:B------:R-:W-:Y:S02]  /*2a90*/  SEL R80, R80, RZ, !P1 ;  /* 0x000000ff50507207 */ /* 0x000fe40004800000 */
[----:B------:R-:W-:-:S02]  /*2aa0*/  ISETP.GT.U32.AND P0, PT, R37, R6, PT ;  /* 0x000000062500720c */ /* 0x000fc40003f04070 */
[----:B------:R-:W-:Y:S02]  /*2ab0*/  SEL R84, R84, RZ, !P1 ;  /* 0x000000ff54547207 */ /* 0x000fe40004800000 */
[----:B------:R-:W-:Y:S02]  /*2ac0*/  SEL R17, R80, RZ, P0 ;  /* 0x000000ff50117207 */ /* 0x000fe40000000000 */
[----:B------:R-:W-:Y:S02]  /*2ad0*/  ISETP.GT.U32.AND P0, PT, R39, R6, PT ;  /* 0x000000062700720c */ /* 0x000fe40003f04070 */
[----:B------:R-:W-:Y:S02]  /*2ae0*/  LOP3.LUT R6, R35, 0x30, RZ, 0xfc, !PT ;  /* 0x0000003023067812 */ /* 0x000fe400078efcff */
[----:B------:R-:W-:Y:S02]  /*2af0*/  SEL R47, R84, RZ, P0 ;  /* 0x000000ff542f7207 */ /* 0x000fe40000000000 */
[----:B------:R-:W-:-:S04]  /*2b00*/  ISETP.GT.U32.AND P0, PT, R37, R6, PT ;  /* 0x000000062500720c */ /* 0x000fc80003f04070 */
[----:B------:R-:W-:Y:S02]  /*2b10*/  SEL R48, R48, RZ, P0 ;  /* 0x000000ff30307207 */ /* 0x000fe40000000000 */
[----:B------:R-:W-:Y:S02]  /*2b20*/  ISETP.GT.U32.AND P0, PT, R39, R6, PT ;  /* 0x000000062700720c */ /* 0x000fe40003f04070 */
[----:B------:R-:W-:Y:S02]  /*2b30*/  LOP3.LUT R6, R35, 0x31, RZ, 0xfc, !PT ;  /* 0x0000003123067812 */ /* 0x000fe400078efcff */
[----:B------:R-:W-:Y:S01]  /*2b40*/  SEL R50, R50, RZ, P0 ;  /* 0x000000ff32327207 */ /* 0x000fe20000000000 */
[----:B------:R-:W-:Y:S01]  /*2b50*/  FMUL R54, R54, R75 ;  /* 0x0000004b36367220 */ /* 0x000fe20000400000 */
[----:B------:R-:W-:Y:S01]  /*2b60*/  ISETP.GT.U32.AND P0, PT, R37, R6, PT ;  /* 0x000000062500720c */ /* 0x000fe20003f04070 */
[----:B------:R-:W-:Y:S01]  /*2b70*/  FMUL R86, R55, R86 ;  /* 0x0000005637567220 */ /* 0x000fe20000400000 */
[----:B------:R-:W-:Y:S01]  /*2b80*/  ISETP.NE.AND P5, PT, R90, RZ, PT ;  /* 0x000000ff5a00720c */ /* 0x000fe20003fa5270 */
[----:B------:R-:W-:Y:S01]  /*2b90*/  FMUL R54, R54, R79 ;  /* 0x0000004f36367220 */ /* 0x000fe20000400000 */
[----:B------:R-:W-:-:S02]  /*2ba0*/  SEL R19, R26, RZ, P0 ;  /* 0x000000ff1a137207 */ /* 0x000fc40000000000 */
[----:B------:R-:W-:Y:S02]  /*2bb0*/  ISETP.GT.U32.AND P0, PT, R39, R6, PT ;  /* 0x000000062700720c */ /* 0x000fe40003f04070 */
[----:B------:R-:W-:Y:S01]  /*2bc0*/  LOP3.LUT R6, R35, 0x38, RZ, 0xfc, !PT ;  /* 0x0000003823067812 */ /* 0x000fe200078efcff */
[----:B------:R-:W-:Y:S01]  /*2bd0*/  FMUL R86, R86, R79 ;  /* 0x0000004f56567220 */ /* 0x000fe20000400000 */
[----:B------:R-:W-:Y:S02]  /*2be0*/  SEL R34, R34, RZ, P0 ;  /* 0x000000ff22227207 */ /* 0x000fe40000000000 */
[----:B------:R-:W-:Y:S02]  /*2bf0*/  SEL R54, R54, RZ, !P5 ;  /* 0x000000ff36367207 */ /* 0x000fe40006800000 */
[----:B------:R-:W-:Y:S02]  /*2c00*/  ISETP.GT.U32.AND P0, PT, R39, R6, PT ;  /* 0x000000062700720c */ /* 0x000fe40003f04070 */
[----:B------:R-:W-:-:S02]  /*2c10*/  ISETP.NE.AND P6, PT, R94, RZ, PT ;  /* 0x000000ff5e00720c */ /* 0x000fc40003fc5270 */
[----:B------:R-:W-:Y:S02]  /*2c20*/  LOP3.LUT R35, R35, 0x39, RZ, 0xfc, !PT ;  /* 0x0000003923237812 */ /* 0x000fe400078efcff */
[----:B------:R-:W-:Y:S02]  /*2c30*/  SEL R54, R54, RZ, P0 ;  /* 0x000000ff36367207 */ /* 0x000fe40000000000 */
[----:B------:R-:W-:Y:S01]  /*2c40*/  SEL R86, R86, RZ, !P6 ;  /* 0x000000ff56567207 */ /* 0x000fe20007000000 */
[----:B------:R-:W-:Y:S01]  /*2c50*/  BAR.SYNC.DEFER_BLOCKING 0x0 ;  /* 0x0000000000007b1d */ /* 0x000fe20000010000 */
[----:B------:R-:W-:-:S04]  /*2c60*/  ISETP.GT.U32.AND P0, PT, R39, R35, PT ;  /* 0x000000232700720c */ /* 0x000fc80003f04070 */
[----:B------:R-:W-:Y:S02]  /*2c70*/  SEL R55, R86, RZ, P0 ;  /* 0x000000ff56377207 */ /* 0x000fe40000000000 */
[----:B------:R-:W-:-:S04]  /*2c80*/  ISETP.GE.AND P0, PT, R63, R64, PT ;  /* 0x000000403f00720c */ /* 0x000fc80003f06270 */
[----:B------:R-:W-:Y:S02]  /*2c90*/  SEL R10, R11, RZ, !P0 ;  /* 0x000000ff0b0a7207 */ /* 0x000fe40004000000 */
[----:B------:R-:W-:Y:S02]  /*2ca0*/  SEL R11, R12, RZ, !P0 ;  /* 0x000000ff0c0b7207 */ /* 0x000fe40004000000 */
[----:B------:R-:W-:Y:S02]  /*2cb0*/  SEL R9, R13, RZ, !P0 ;  /* 0x000000ff0d097207 */ /* 0x000fe40004000000 */
[----:B------:R-:W-:Y:S02]  /*2cc0*/  SEL R12, R14, RZ, !P0 ;  /* 0x000000ff0e0c7207 */ /* 0x000fe40004000000 */
[----:B------:R-:W-:Y:S02]  /*2cd0*/  SEL R13, R16, RZ, !P0 ;  /* 0x000000ff100d7207 */ /* 0x000fe40004000000 */
[----:B------:R-:W-:-:S02]  /*2ce0*/  SEL R14, R18, RZ, !P0 ;  /* 0x000000ff120e7207 */ /* 0x000fc40004000000 */
        /* <DEDUP_REMOVED lines=8> */
[----:B------:R-:W-:-:S04]  /*2d70*/  ISETP.GE.AND P0, PT, R69, R64, PT ;  /* 0x000000404500720c */ /* 0x000fc80003f06270 */
[----:B------:R-:W-:Y:S01]  /*2d80*/  SEL R25, R5, RZ, !P0 ;  /* 0x000000ff05197207 */ /* 0x000fe20004000000 */
[C---:B------:R-:W-:Y:S01]  /*2d90*/  IMAD.SHL.U32 R5, R65.reuse, 0x20, RZ ;  /* 0x0000002041057824 */ /* 0x040fe200078e00ff */
[----:B------:R-:W-:Y:S01]  /*2da0*/  SEL R24, R4, RZ, !P0 ;  /* 0x000000ff04187207 */ /* 0x000fe20004000000 */
[----:B------:R-:W-:-:S03]  /*2db0*/  IMAD.SHL.U32 R4, R65, 0x10, RZ ;  /* 0x0000001041047824 */ /* 0x000fc600078e00ff */
[----:B------:R-:W-:-:S04]  /*2dc0*/  LOP3.LUT R5, R5, 0xc00, RZ, 0xc0, !PT ;  /* 0x00000c0005057812 */ /* 0x000fc800078ec0ff */
[----:B------:R-:W-:-:S04]  /*2dd0*/  LOP3.LUT R5, R5, 0x1c0, R4, 0xf8, !PT ;  /* 0x000001c005057812 */ /* 0x000fc800078ef804 */
[C---:B------:R-:W-:Y:S02]  /*2de0*/  LOP3.LUT R4, R5.reuse, 0x200, RZ, 0xfc, !PT ;  /* 0x0000020005047812 */ /* 0x040fe400078efcff */
[----:B------:R-:W-:Y:S02]  /*2df0*/  LOP3.LUT R20, R5, R20, RZ, 0xfc, !PT ;  /* 0x0000001405147212 */ /* 0x000fe400078efcff */
[----:B------:R-:W-:Y:S02]  /*2e00*/  SEL R26, R23, RZ, !P0 ;  /* 0x000000ff171a7207 */ /* 0x000fe40004000000 */
[----:B------:R-:W-:Y:S02]  /*2e10*/  LEA.HI R5, R5, UR16, RZ, 0x1e ;  /* 0x0000001005057c11 */ /* 0x000fe4000f8ff0ff */
[----:B------:R-:W-:Y:S02]  /*2e20*/  SEL R28, R29, RZ, !P0 ;  /* 0x000000ff1d1c7207 */ /* 0x000fe40004000000 */
[----:B------:R-:W-:-:S02]  /*2e30*/  LEA.HI R23, R4, UR16, RZ, 0x1e ;  /* 0x0000001004177c11 */ /* 0x000fc4000f8ff0ff */
[----:B------:R-:W-:Y:S02]  /*2e40*/  SEL R29, R32, RZ, !P0 ;  /* 0x000000ff201d7207 */ /* 0x000fe40004000000 */
[----:B------:R-:W-:Y:S02]  /*2e50*/  SEL R32, R33, RZ, !P0 ;  /* 0x000000ff21207207 */ /* 0x000fe40004000000 */
[----:B------:R-:W-:Y:S01]  /*2e60*/  SEL R33, R21, RZ, !P0 ;  /* 0x000000ff15217207 */ /* 0x000fe20004000000 */
[C---:B------:R-:W-:Y:S02]  /*2e70*/  IMAD R21, R20.reuse, 0x4, R5 ;  /* 0x0000000414157824 */ /* 0x040fe400078e0205 */
[----:B------:R-:W-:Y:S01]  /*2e80*/  IMAD R23, R20, 0x4, R23 ;  /* 0x0000000414177824 */ /* 0x000fe200078e0217 */
[----:B------:R-:W-:Y:S02]  /*2e90*/  SEL R30, R30, RZ, !P0 ;  /* 0x000000ff1e1e7207 */ /* 0x000fe40004000000 */
[----:B------:R-:W-:Y:S01]  /*2ea0*/  SEL R31, R31, RZ, !P0 ;  /* 0x000000ff1f1f7207 */ /* 0x000fe20004000000 */
[----:B------:R-:W-:Y:S01]  /*2eb0*/  STS.64 [R21], R6 ;  /* 0x0000000615007388 */ /* 0x000fe20000000a00 */
[----:B------:R-:W-:-:S03]  /*2ec0*/  SEL R27, R27, RZ, !P0 ;  /* 0x000000ff1b1b7207 */ /* 0x000fc60004000000 */
[----:B------:R-:W-:Y:S04]  /*2ed0*/  STS.64 [R23+0x800], R24 ;  /* 0x0008001817007388 */ /* 0x000fe80000000a00 */
[----:B------:R0:W-:Y:S01]  /*2ee0*/  STS.64 [R21+0x20], R8 ;  /* 0x0000200815007388 */ /* 0x0001e20000000a00 */
[----:B------:R-:W-:-:S03]  /*2ef0*/  SEL R46, R46, RZ, !P0 ;  /* 0x000000ff2e2e7207 */ /* 0x000fc60004000000 */
[----:B------:R-:W-:Y:S01]  /*2f00*/  STS.64 [R23+0x820], R30 ;  /* 0x0008201e17007388 */ /* 0x000fe20000000a00 */
[----:B------:R-:W-:-:S03]  /*2f10*/  SEL R47, R47, RZ, !P0 ;  /* 0x000000ff2f2f7207 */ /* 0x000fc60004000000 */
[----:B------:R-:W-:Y:S01]  /*2f20*/  STS.64 [R21+0x40], R10 ;  /* 0x0000400a15007388 */ /* 0x000fe20000000a00 */
[----:B------:R-:W-:-:S03]  /*2f30*/  SEL R50, R50, RZ, !P0 ;  /* 0x000000ff32327207 */ /* 0x000fc60004000000 */
[----:B------:R-:W-:Y:S01]  /*2f40*/  STS.64 [R23+0x840], R26 ;  /* 0x0008401a17007388 */ /* 0x000fe20000000a00 */
[----:B------:R-:W-:-:S03]  /*2f50*/  SEL R51, R34, RZ, !P0 ;  /* 0x000000ff22337207 */ /* 0x000fc60004000000 */
[----:B------:R1:W-:Y:S01]  /*2f60*/  STS.64 [R21+0x60], R12 ;  /* 0x0000600c15007388 */ /* 0x0003e20000000a00 */
[----:B------:R-:W-:-:S03]  /*2f70*/  SEL R54, R54, RZ, !P0 ;  /* 0x000000ff36367207 */ /* 0x000fc60004000000 */
[----:B------:R-:W-:Y:S01]  /*2f80*/  STS.64 [R23+0x860], R28 ;  /* 0x0008601c17007388 */ /* 0x000fe20000000a00 */
[----:B------:R-:W-:-:S03]  /*2f90*/  SEL R55, R55, RZ, !P0 ;  /* 0x000000ff37377207 */ /* 0x000fc60004000000 */
[----:B------:R2:W-:Y:S04]  /*2fa0*/  STS.64 [R21+0x80], R14 ;  /* 0x0000800e15007388 */ /* 0x0005e80000000a00 */
[----:B------:R-:W-:Y:S04]  /*2fb0*/  STS.64 [R23+0x880], R32 ;  /* 0x0008802017007388 */ /* 0x000fe80000000a00 */
[----:B------:R3:W-:Y:S04]  /*2fc0*/  STS.64 [R21+0xa0], R16 ;  /* 0x0000a01015007388 */ /* 0x0007e80000000a00 */
[----:B------:R-:W-:Y:S04]  /*2fd0*/  STS.64 [R23+0x8a0], R46 ;  /* 0x0008a02e17007388 */ /* 0x000fe80000000a00 */
[----:B------:R-:W-:Y:S04]  /*2fe0*/  STS.64 [R21+0xc0], R18 ;  /* 0x0000c01215007388 */ /* 0x000fe80000000a00 */
[----:B------:R-:W-:Y:S04]  /*2ff0*/  STS.64 [R23+0x8c0], R50 ;  /* 0x0008c03217007388 */ /* 0x000fe80000000a00 */
[----:B------:R-:W-:Y:S04]  /*3000*/  STS.64 [R21+0xe0], RZ ;  /* 0x0000e0ff15007388 */ /* 0x000fe80000000a00 */
[----:B------:R-:W-:Y:S01]  /*3010*/  STS.64 [R23+0x8e0], R54 ;  /* 0x0008e03617007388 */ /* 0x000fe20000000a00 */
[C---:B------:R-:W-:Y:S01]  /*3020*/  LOP3.LUT R4, R65.reuse, 0x70, RZ, 0xc0, !PT ;  /* 0x0000007041047812 */ /* 0x040fe200078ec0ff */
[----:B------:R-:W-:-:S04]  /*3030*/  IMAD.SHL.U32 R65, R65, 0x4, RZ ;  /* 0x0000000441417824 */ /* 0x000fc800078e00ff */
[----:B------:R-:W-:Y:S01]  /*3040*/  VIADD R5, R4, UR16 ;  /* 0x0000001004057c36 */ /* 0x000fe20008000000 */
[----:B------:R-:W-:-:S05]  /*3050*/  LOP3.LUT R20, R65, 0x1fc, RZ, 0xc0, !PT ;  /* 0x000001fc41147812 */ /* 0x000fca00078ec0ff */
[----:B0-----:R-:W-:Y:S01]  /*3060*/  IMAD R8, R20, 0x4, R5 ;  /* 0x0000000414087824 */ /* 0x001fe200078e0205 */
[----:B------:R-:W-:Y:S08]  /*3070*/  BAR.SYNC.DEFER_BLOCKING 0x0 ;  /* 0x0000000000007b1d */ /* 0x000ff00000010000 */
[----:B------:R-:W0:Y:S01]  /*3080*/  LDC.64 R4, c[0x0][0x228] ;  /* 0x00008a00ff047b82 */ /* 0x000e220000000a00 */
[----:B------:R-:W4:Y:S01]  /*3090*/  LDS.128 R8, [R8] ;  /* 0x0000000008087984 */ /* 0x000f220000000c00 */
[----:B------:R-:W-:Y:S01]  /*30a0*/  IMAD.SHL.U32 R7, R62, 0x40, RZ ;  /* 0x000000403e077824 */ /* 0x000fe200078e00ff */
[----:B------:R-:W-:-:S03]  /*30b0*/  ISETP.NE.AND P6, PT, R76, RZ, PT ;  /* 0x000000ff4c00720c */ /* 0x000fc60003fc5270 */
[----:B0-----:R-:W-:Y:S01]  /*30c0*/  IMAD.WIDE R4, R7, 0x4, R4 ;  /* 0x0000000407047825 */ /* 0x001fe200078e0204 */
[----:B------:R-:W-:Y:S02]  /*30d0*/  LOP3.LUT R39, R65, 0x3c, RZ, 0xc0, !PT ;  /* 0x0000003c41277812 */ /* 0x000fe400078ec0ff */
[C---:B-1----:R-:W-:Y:S01]  /*30e0*/  LOP3.LUT R12, R20.reuse, 0x400, RZ, 0xfc, !PT ;  /* 0x00000400140c7812 */ /* 0x042fe200078efcff */
[----:B------:R-:W-:Y:S01]  /*30f0*/  IMAD.WIDE R6, R3, 0x2000, R4 ;  /* 0x0000200003067825 */ /* 0x000fe200078e0204 */
[C---:B------:R-:W-:Y:S02]  /*3100*/  LOP3.LUT R3, R20.reuse, 0x200, RZ, 0xfc, !PT ;  /* 0x0000020014037812 */ /* 0x040fe400078efcff */
[C---:B------:R-:W-:Y:S02]  /*3110*/  LOP3.LUT R13, R20.reuse, 0x600, RZ, 0xfc, !PT ;  /* 0x00000600140d7812 */ /* 0x040fe400078efcff */
[C---:B--2---:R-:W-:Y:S02]  /*3120*/  LOP3.LUT R14, R20.reuse, 0x800, RZ, 0xfc, !PT ;  /* 0x00000800140e7812 */ /* 0x044fe400078efcff */
[C---:B------:R-:W-:Y:S01]  /*3130*/  LOP3.LUT R15, R20.reuse, 0xa00, RZ, 0xfc, !PT ;  /* 0x00000a00140f7812 */ /* 0x040fe200078efcff */
[----:B------:R-:W-:Y:S01]  /*3140*/  IMAD.WIDE.U32 R6, R39, 0x4, R6 ;  /* 0x0000000427067825 */ /* 0x000fe200078e0006 */
[----:B---3--:R-:W-:-:S02]  /*3150*/  LOP3.LUT R16, R20, 0xc00, RZ, 0xfc, !PT ;  /* 0x00000c0014107812 */ /* 0x008fc400078efcff */
[----:B------:R-:W-:Y:S02]  /*3160*/  SHF.R.U32.HI R3, RZ, 0x2, R3 ;  /* 0x00000002ff037819 */ /* 0x000fe40000011603 */
[----:B------:R-:W-:Y:S02]  /*3170*/  SHF.R.U32.HI R12, RZ, 0x2, R12 ;  /* 0x00000002ff0c7819 */ /* 0x000fe4000001160c */
[----:B------:R-:W-:Y:S02]  /*3180*/  SHF.R.U32.HI R13, RZ, 0x2, R13 ;  /* 0x00000002ff0d7819 */ /* 0x000fe4000001160d */
[----:B------:R-:W-:Y:S02]  /*3190*/  SHF.R.U32.HI R14, RZ, 0x2, R14 ;  /* 0x00000002ff0e7819 */ /* 0x000fe4000001160e */
[----:B------:R-:W-:Y:S02]  /*31a0*/  SHF.R.U32.HI R15, RZ, 0x2, R15 ;  /* 0x00000002ff0f7819 */ /* 0x000fe4000001160f */
[----:B------:R-:W-:-:S02]  /*31b0*/  SHF.R.U32.HI R16, RZ, 0x2, R16 ;  /* 0x00000002ff107819 */ /* 0x000fc40000011610 */
[----:B------:R-:W-:Y:S02]  /*31c0*/  LOP3.LUT R3, R3, 0xf0, RZ, 0xc0, !PT ;  /* 0x000000f003037812 */ /* 0x000fe400078ec0ff */
[----:B------:R-:W-:Y:S02]  /*31d0*/  LOP3.LUT R12, R12, 0x170, RZ, 0xc0, !PT ;  /* 0x000001700c0c7812 */ /* 0x000fe400078ec0ff */
[----:B------:R-:W-:Y:S01]  /*31e0*/  LOP3.LUT R13, R13, 0x1f0, RZ, 0xc0, !PT ;  /* 0x000001f00d0d7812 */ /* 0x000fe200078ec0ff */
[----:B----4-:R0:W-:Y:S01]  /*31f0*/  @P6 STG.E.128 desc[UR18][R6.64], R8 ;  /* 0x0000000806006986 */ /* 0x0101e2000c101d12 */
[----:B------:R-:W-:Y:S01]  /*3200*/  LOP3.LUT R14, R14, 0x270, RZ, 0xc0, !PT ;  /* 0x000002700e0e7812 */ /* 0x000fe200078ec0ff */
[----:B------:R-:W-:Y:S01]  /*3210*/  VIADD R3, R3, UR16 ;  /* 0x0000001003037c36 */ /* 0x000fe20008000000 */
[----:B------:R-:W-:Y:S01]  /*3220*/  LOP3.LUT R16, R16, 0x370, RZ, 0xc0, !PT ;  /* 0x0000037010107812 */ /* 0x000fe200078ec0ff */
[----:B------:R-:W-:Y:S02]  /*3230*/  VIADD R13, R13, UR16 ;  /* 0x000000100d0d7c36 */ /* 0x000fe40008000000 */
[----:B------:R-:W-:-:S02]  /*3240*/  IMAD R3, R20, 0x4, R3 ;  /* 0x0000000414037824 */ /* 0x000fc400078e0203 */
[----:B------:R-:W-:Y:S02]  /*3250*/  VIADD R19, R16, UR16 ;  /* 0x0000001010137c36 */ /* 0x000fe40008000000 */
[----:B------:R-:W-:Y:S01]  /*3260*/  IMAD R16, R20, 0x4, R13 ;  /* 0x0000000414107824 */ /* 0x000fe200078e020d */
[----:B------:R1:W2:Y:S01]  /*3270*/  LDS.128 R8, [R3+0x800] ;  /* 0x0008000003087984 */ /* 0x0002a20000000c00 */
[----:B0-----:R-:W-:Y:S01]  /*3280*/  LOP3.LUT R6, R15, 0x2f0, RZ, 0xc0, !PT ;  /* 0x000002f00f067812 */ /* 0x001fe200078ec0ff */
[----:B------:R-:W-:Y:S02]  /*3290*/  VIADD R7, R12, UR16 ;  /* 0x000000100c077c36 */ /* 0x000fe40008000000 */
[----:B------:R-:W-:Y:S02]  /*32a0*/  VIADD R15, R14, UR16 ;  /* 0x000000100e0f7c36 */ /* 0x000fe40008000000 */
[----:B------:R-:W-:Y:S02]  /*32b0*/  VIADD R17, R6, UR16 ;  /* 0x0000001006117c36 */ /* 0x000fe40008000000 */
[----:B------:R-:W-:-:S02]  /*32c0*/  IMAD R12, R20, 0x4, R7 ;  /* 0x00000004140c7824 */ /* 0x000fc400078e0207 */
[C---:B------:R-:W-:Y:S02]  /*32d0*/  IMAD R21, R20.reuse, 0x4, R15 ;  /* 0x0000000414157824 */ /* 0x040fe400078e020f */
[C---:B------:R-:W-:Y:S02]  /*32e0*/  IMAD R24, R20.reuse, 0x4, R17 ;  /* 0x0000000414187824 */ /* 0x040fe400078e0211 */
[----:B------:R-:W-:Y:S01]  /*32f0*/  IMAD R28, R20, 0x4, R19 ;  /* 0x00000004141c7824 */ /* 0x000fe200078e0213 */
[----:B------:R-:W0:Y:S04]  /*3300*/  LDS.128 R12, [R12+0x1000] ;  /* 0x001000000c0c7984 */ /* 0x000e280000000c00 */
[----:B------:R-:W3:Y:S04]  /*3310*/  LDS.128 R16, [R16+0x1800] ;  /* 0x0018000010107984 */ /* 0x000ee80000000c00 */
[----:B------:R-:W4:Y:S04]  /*3320*/  LDS.128 R20, [R21+0x2000] ;  /* 0x0020000015147984 */ /* 0x000f280000000c00 */
[----:B------:R-:W5:Y:S04]  /*3330*/  LDS.128 R24, [R24+0x2800] ;  /* 0x0028000018187984 */ /* 0x000f680000000c00 */
[----:B------:R-:W0:Y:S01]  /*3340*/  LDS.128 R28, [R28+0x3000] ;  /* 0x003000001c1c7984 */ /* 0x000e220000000c00 */
[----:B-1----:R-:W-:-:S05]  /*3350*/  VIADD R3, R65, 0xe00 ;  /* 0x00000e0041037836 */ /* 0x002fca0000000000 */
[----:B------:R-:W-:-:S04]  /*3360*/  SHF.R.U32.HI R3, RZ, 0x2, R3 ;  /* 0x00000002ff037819 */ /* 0x000fc80000011603 */
[----:B------:R-:W-:Y:S02]  /*3370*/  LOP3.LUT R3, R3, 0x3f0, RZ, 0xc0, !PT ;  /* 0x000003f003037812 */ /* 0x000fe400078ec0ff */
[----:B------:R-:W-:-:S03]  /*3380*/  ISETP.NE.AND P0, PT, R74, RZ, PT ;  /* 0x000000ff4a00720c */ /* 0x000fc60003f05270 */
[----:B------:R-:W-:Y:S01]  /*3390*/  VIADD R32, R3, UR16 ;  /* 0x0000001003207c36 */ /* 0x000fe20008000000 */
[----:B------:R-:W-:Y:S01]  /*33a0*/  ISETP.NE.AND P1, PT, R72, RZ, PT ;  /* 0x000000ff4800720c */ /* 0x000fe20003f25270 */
[----:B------:R-:W-:Y:S01]  /*33b0*/  IMAD.WIDE R6, R61, 0x2000, R4 ;  /* 0x000020003d067825 */ /* 0x000fe200078e0204 */
[----:B------:R-:W-:Y:S02]  /*33c0*/  ISETP.NE.AND P2, PT, R70, RZ, PT ;  /* 0x000000ff4600720c */ /* 0x000fe40003f45270 */
[----:B------:R-:W-:Y:S01]  /*33d0*/  ISETP.NE.AND P3, PT, R68, RZ, PT ;  /* 0x000000ff4400720c */ /* 0x000fe20003f65270 */
[----:B------:R-:W-:Y:S01]  /*33e0*/  IMAD R65, R65, 0x4, R32 ;  /* 0x0000000441417824 */ /* 0x000fe200078e0220 */
[----:B------:R-:W-:Y:S01]  /*33f0*/  ISETP.NE.AND P4, PT, R66, RZ, PT ;  /* 0x000000ff4200720c */ /* 0x000fe20003f85270 */
[----:B------:R-:W-:Y:S01]  /*3400*/  IMAD.WIDE R32, R56, 0x2000, R4 ;  /* 0x0000200038207825 */ /* 0x000fe200078e0204 */
[----:B------:R-:W-:-:S03]  /*3410*/  ISETP.NE.AND P5, PT, R78, RZ, PT ;  /* 0x000000ff4e00720c */ /* 0x000fc60003fa5270 */
[----:B------:R-:W-:Y:S01]  /*3420*/  IMAD.WIDE R60, R60, 0x2000, R4 ;  /* 0x000020003c3c7825 */ /* 0x000fe200078e0204 */
[----:B------:R-:W-:-:S03]  /*3430*/  ISETP.NE.AND P6, PT, R82, RZ, PT ;  /* 0x000000ff5200720c */ /* 0x000fc60003fc5270 */
[----:B------:R-:W-:-:S04]  /*3440*/  IMAD.WIDE R34, R59, 0x2000, R4 ;  /* 0x000020003b227825 */ /* 0x000fc800078e0204 */
[----:B------:R-:W-:-:S04]  /*3450*/  IMAD.WIDE R36, R57, 0x2000, R4 ;  /* 0x0000200039247825 */ /* 0x000fc800078e0204 */
[----:B------:R-:W-:-:S04]  /*3460*/  IMAD.WIDE R58, R58, 0x2000, R4 ;  /* 0x000020003a3a7825 */ /* 0x000fc800078e0204 */
[----:B------:R-:W-:-:S04]  /*3470*/  IMAD.WIDE.U32 R6, R39, 0x4, R6 ;  /* 0x0000000427067825 */ /* 0x000fc800078e0006 */
[C---:B------:R-:W-:Y:S01]  /*3480*/  IMAD.WIDE.U32 R32, R39.reuse, 0x4, R32 ;  /* 0x0000000427207825 */ /* 0x040fe200078e0020 */
[----:B--2---:R1:W-:Y:S03]  /*3490*/  @P0 STG.E.128 desc[UR18][R6.64], R8 ;  /* 0x0000000806000986 */ /* 0x0043e6000c101d12 */
[C---:B------:R-:W-:Y:S01]  /*34a0*/  IMAD.WIDE.U32 R60, R39.reuse, 0x4, R60 ;  /* 0x00000004273c7825 */ /* 0x040fe200078e003c */
[----:B0-----:R1:W-:Y:S03]  /*34b0*/  @P1 STG.E.128 desc[UR18][R32.64], R12 ;  /* 0x0000000c20001986 */ /* 0x0013e6000c101d12 */
[C---:B------:R-:W-:Y:S01]  /*34c0*/  IMAD.WIDE.U32 R34, R39.reuse, 0x4, R34 ;  /* 0x0000000427227825 */ /* 0x040fe200078e0022 */
[----:B---3--:R1:W-:Y:S03]  /*34d0*/  @P2 STG.E.128 desc[UR18][R60.64], R16 ;  /* 0x000000103c002986 */ /* 0x0083e6000c101d12 */
[C---:B------:R-:W-:Y:S01]  /*34e0*/  IMAD.WIDE.U32 R36, R39.reuse, 0x4, R36 ;  /* 0x0000000427247825 */ /* 0x040fe200078e0024 */
[----:B----4-:R1:W-:Y:S03]  /*34f0*/  @P3 STG.E.128 desc[UR18][R34.64], R20 ;  /* 0x0000001422003986 */ /* 0x0103e6000c101d12 */
[----:B------:R-:W-:Y:S01]  /*3500*/  IMAD.WIDE.U32 R58, R39, 0x4, R58 ;  /* 0x00000004273a7825 */ /* 0x000fe200078e003a */
[----:B-----5:R1:W-:Y:S04]  /*3510*/  @P4 STG.E.128 desc[UR18][R36.64], R24 ;  /* 0x0000001824004986 */ /* 0x0203e8000c101d12 */
[----:B------:R1:W-:Y:S01]  /*3520*/  @P5 STG.E.128 desc[UR18][R58.64], R28 ;  /* 0x0000001c3a005986 */ /* 0x0003e2000c101d12 */
[----:B------:R-:W-:Y:S05]  /*3530*/  @!P6 EXIT ;  /* 0x000000000000e94d */ /* 0x000fea0003800000 */
[----:B-1----:R-:W0:Y:S01]  /*3540*/  LDS.128 R8, [R65+0x3800] ;  /* 0x0038000041087984 */ /* 0x002e220000000c00 */
[----:B------:R-:W-:-:S05]  /*3550*/  IADD3 R2, P0, R4, R2, RZ ;  /* 0x0000000204027210 */ /* 0x000fca0007f1e0ff */
[----:B------:R-:W-:Y:S02]  /*3560*/  IMAD.X R3, R5, 0x1, R0, P0 ;  /* 0x0000000105037824 */ /* 0x000fe400000e0600 */
[----:B------:R-:W-:-:S05]  /*3570*/  IMAD.WIDE.U32 R2, R39, 0x4, R2 ;  /* 0x0000000427027825 */ /* 0x000fca00078e0002 */
[----:B0-----:R-:W-:Y:S01]  /*3580*/  STG.E.128 desc[UR18][R2.64], R8 ;  /* 0x0000000802007986 */ /* 0x001fe2000c101d12 */
[----:B------:R-:W-:Y:S05]  /*3590*/  EXIT ;  /* 0x000000000000794d */ /* 0x000fea0003800000 */
.L_x_0:
[----:B------:R-:W-:-:S00]  /*35a0*/  BRA `(.L_x_0) ;  /* 0xfffffffc00fc7947 */ /* 0x000fc0000383ffff */
[----:B------:R-:W-:-:S00]  /*35b0*/  NOP ;  /* 0x0000000000007918 */ /* 0x000fc00000000000 */
        /* <DEDUP_REMOVED lines=12> */
.L_x_1:


//--------------------- .nv.shared.chunk_scaled_dot_kkt_fwd_kernel --------------------------
	.section	.nv.shared.chunk_scaled_dot_kkt_fwd_kernel,"aw",@nobits
	.sectionflags	@""
	.align	16
	.zero		1024


//--------------------- .nv.shared.reserved.0     --------------------------
	.section	.nv.shared.reserved.0,"aw",@nobits
	.weak		__nv_reservedSMEM_offset_0_alias
	.size		__nv_reservedSMEM_offset_0_alias, 0, 0
	.other		__nv_reservedSMEM_offset_0_alias,@"STO_CUDA_RESERVED_SHARED STV_DEFAULT"
__nv_reservedSMEM_offset_0_alias:
	.zero		0


//--------------------- .nv.constant0.chunk_scaled_dot_kkt_fwd_kernel --------------------------
	.section	.nv.constant0.chunk_scaled_dot_kkt_fwd_kernel,"a",@progbits
	.sectionflags	@""
	.align	4
.nv.constant0.chunk_scaled_dot_kkt_fwd_kernel:
	.zero		576


//--------------------- SYMBOLS --------------------------

	.type		.nv.reservedSmem.offset0,@object
	.size		.nv.reservedSmem.offset0,0x4
